//
// Generated by NVIDIA NVVM Compiler
//
// Compiler Build ID: CL-36424714
// Cuda compilation tools, release 13.0, V13.0.88
// Based on NVVM 20.0.0
//

.version 9.0
.target sm_100
.address_size 64

	// .globl	kst_batch_f32

.visible .entry kst_batch_f32(
	.param .u64 .ptr .align 1 kst_batch_f32_param_0,
	.param .u64 .ptr .align 1 kst_batch_f32_param_1,
	.param .u64 .ptr .align 1 kst_batch_f32_param_2,
	.param .u64 .ptr .align 1 kst_batch_f32_param_3,
	.param .u64 .ptr .align 1 kst_batch_f32_param_4,
	.param .u64 .ptr .align 1 kst_batch_f32_param_5,
	.param .u64 .ptr .align 1 kst_batch_f32_param_6,
	.param .u64 .ptr .align 1 kst_batch_f32_param_7,
	.param .u64 .ptr .align 1 kst_batch_f32_param_8,
	.param .u64 .ptr .align 1 kst_batch_f32_param_9,
	.param .u32 kst_batch_f32_param_10,
	.param .u32 kst_batch_f32_param_11,
	.param .u32 kst_batch_f32_param_12,
	.param .u64 .ptr .align 1 kst_batch_f32_param_13,
	.param .u64 .ptr .align 1 kst_batch_f32_param_14
)
{
	.reg .pred 	%p<102>;
	.reg .b32 	%r<187>;
	.reg .b32 	%f<218>;
	.reg .b64 	%rd<141>;

	ld.param.u64 	%rd25, [kst_batch_f32_param_0];
	ld.param.u64 	%rd26, [kst_batch_f32_param_1];
	ld.param.u64 	%rd22, [kst_batch_f32_param_2];
	ld.param.u64 	%rd23, [kst_batch_f32_param_3];
	ld.param.u64 	%rd27, [kst_batch_f32_param_4];
	ld.param.u64 	%rd28, [kst_batch_f32_param_5];
	ld.param.u64 	%rd29, [kst_batch_f32_param_6];
	ld.param.u64 	%rd30, [kst_batch_f32_param_7];
	ld.param.u64 	%rd31, [kst_batch_f32_param_8];
	ld.param.u64 	%rd24, [kst_batch_f32_param_9];
	ld.param.u32 	%r69, [kst_batch_f32_param_10];
	ld.param.u32 	%r70, [kst_batch_f32_param_11];
	ld.param.u32 	%r71, [kst_batch_f32_param_12];
	ld.param.u64 	%rd32, [kst_batch_f32_param_13];
	ld.param.u64 	%rd33, [kst_batch_f32_param_14];
	cvta.to.global.u64 	%rd1, %rd33;
	cvta.to.global.u64 	%rd2, %rd32;
	cvta.to.global.u64 	%rd3, %rd25;
	cvta.to.global.u64 	%rd4, %rd24;
	cvta.to.global.u64 	%rd5, %rd31;
	cvta.to.global.u64 	%rd6, %rd30;
	cvta.to.global.u64 	%rd7, %rd29;
	cvta.to.global.u64 	%rd8, %rd28;
	cvta.to.global.u64 	%rd9, %rd27;
	cvta.to.global.u64 	%rd10, %rd23;
	cvta.to.global.u64 	%rd11, %rd22;
	cvta.to.global.u64 	%rd12, %rd26;
	mov.u32 	%r72, %ctaid.x;
	mov.u32 	%r73, %ntid.x;
	mov.u32 	%r74, %tid.x;
	mad.lo.s32 	%r168, %r72, %r73, %r74;
	mov.u32 	%r75, %nctaid.x;
	mul.lo.s32 	%r2, %r73, %r75;
	setp.ge.s32 	%p1, %r168, %r70;
	@%p1 bra 	$L__BB0_105;
	setp.lt.s32 	%p2, %r71, %r69;
	@%p2 bra 	$L__BB0_2;
	bra.uni 	$L__BB0_80;
$L__BB0_2:
	ld.param.u64 	%rd139, [kst_batch_f32_param_9];
	ld.param.u64 	%rd138, [kst_batch_f32_param_3];
	ld.param.u64 	%rd137, [kst_batch_f32_param_2];
	mul.wide.s32 	%rd76, %r168, 4;
	add.s64 	%rd77, %rd12, %rd76;
	ld.global.nc.u32 	%r4, [%rd77];
	cvta.to.global.u64 	%rd78, %rd137;
	add.s64 	%rd79, %rd78, %rd76;
	ld.global.nc.u32 	%r5, [%rd79];
	cvta.to.global.u64 	%rd80, %rd138;
	add.s64 	%rd81, %rd80, %rd76;
	ld.global.nc.u32 	%r6, [%rd81];
	add.s64 	%rd82, %rd9, %rd76;
	ld.global.nc.u32 	%r7, [%rd82];
	add.s64 	%rd83, %rd8, %rd76;
	ld.global.nc.u32 	%r8, [%rd83];
	add.s64 	%rd84, %rd7, %rd76;
	ld.global.nc.u32 	%r9, [%rd84];
	add.s64 	%rd85, %rd6, %rd76;
	ld.global.nc.u32 	%r10, [%rd85];
	add.s64 	%rd86, %rd5, %rd76;
	ld.global.nc.u32 	%r11, [%rd86];
	cvta.to.global.u64 	%rd87, %rd139;
	add.s64 	%rd88, %rd87, %rd76;
	ld.global.nc.u32 	%r12, [%rd88];
	setp.lt.s32 	%p22, %r4, 1;
	mov.f32 	%f183, 0f00000000;
	@%p22 bra 	$L__BB0_4;
	cvt.rn.f32.u32 	%f83, %r4;
	rcp.rn.f32 	%f183, %f83;
$L__BB0_4:
	setp.lt.s32 	%p23, %r5, 1;
	mov.f32 	%f184, 0f00000000;
	@%p23 bra 	$L__BB0_6;
	cvt.rn.f32.u32 	%f85, %r5;
	mov.f32 	%f86, 0f40000000;
	div.rn.f32 	%f184, %f86, %f85;
$L__BB0_6:
	setp.lt.s32 	%p24, %r6, 1;
	mov.f32 	%f185, 0f00000000;
	@%p24 bra 	$L__BB0_8;
	cvt.rn.f32.u32 	%f88, %r6;
	mov.f32 	%f89, 0f40400000;
	div.rn.f32 	%f185, %f89, %f88;
$L__BB0_8:
	setp.lt.s32 	%p25, %r7, 1;
	mov.f32 	%f186, 0f00000000;
	@%p25 bra 	$L__BB0_10;
	cvt.rn.f32.u32 	%f91, %r7;
	mov.f32 	%f92, 0f40800000;
	div.rn.f32 	%f186, %f92, %f91;
$L__BB0_10:
	setp.lt.s32 	%p26, %r12, 1;
	mov.f32 	%f187, 0f00000000;
	@%p26 bra 	$L__BB0_12;
	cvt.rn.f32.u32 	%f94, %r12;
	rcp.rn.f32 	%f187, %f94;
$L__BB0_12:
	add.s32 	%r13, %r8, %r71;
	add.s32 	%r14, %r9, %r71;
	add.s32 	%r15, %r10, %r71;
	add.s32 	%r16, %r11, %r71;
	add.s32 	%r113, %r13, %r4;
	add.s32 	%r114, %r14, %r5;
	max.s32 	%r115, %r113, %r114;
	add.s32 	%r116, %r15, %r6;
	add.s32 	%r117, %r16, %r7;
	max.s32 	%r118, %r116, %r117;
	max.s32 	%r119, %r115, %r118;
	add.s32 	%r17, %r119, -1;
	mul.lo.s32 	%r18, %r168, %r69;
	cvt.s64.s32 	%rd13, %r18;
	mul.wide.s32 	%rd89, %r18, 4;
	add.s64 	%rd14, %rd2, %rd89;
	min.s32 	%r19, %r17, %r69;
	setp.gt.s32 	%p27, %r19, 0;
	@%p27 bra 	$L__BB0_67;
$L__BB0_13:
	shl.b64 	%rd97, %rd13, 2;
	add.s64 	%rd17, %rd1, %rd97;
	add.s32 	%r132, %r12, %r17;
	add.s32 	%r133, %r132, -1;
	min.s32 	%r23, %r133, %r69;
	setp.gt.s32 	%p37, %r23, 0;
	@%p37 bra 	$L__BB0_54;
$L__BB0_14:
	mov.f32 	%f188, 0f00000000;
	mov.u32 	%r171, %r71;
	mov.f32 	%f189, %f188;
	mov.f32 	%f213, %f188;
	mov.f32 	%f212, %f188;
	mov.f32 	%f209, %f188;
	mov.f32 	%f208, %f188;
	mov.f32 	%f205, %f188;
	mov.f32 	%f204, %f188;
	mov.f32 	%f201, %f188;
	mov.f32 	%f200, %f188;
$L__BB0_15:
	mul.wide.s32 	%rd105, %r171, 4;
	add.s64 	%rd106, %rd3, %rd105;
	ld.global.nc.f32 	%f21, [%rd106];
	setp.lt.s32 	%p47, %r171, %r13;
	@%p47 bra 	$L__BB0_23;
	sub.s32 	%r146, %r171, %r8;
	mul.wide.s32 	%rd107, %r146, 4;
	add.s64 	%rd108, %rd3, %rd107;
	ld.global.nc.f32 	%f22, [%rd108];
	setp.eq.f32 	%p48, %f22, 0f00000000;
	abs.f32 	%f97, %f21;
	setp.equ.f32 	%p49, %f97, 0f7F800000;
	abs.f32 	%f99, %f22;
	setp.equ.f32 	%p50, %f99, 0f7F800000;
	or.pred  	%p51, %p49, %p50;
	or.pred  	%p52, %p51, %p48;
	mov.f32 	%f198, 0f00000000;
	@%p52 bra 	$L__BB0_18;
	mov.f32 	%f101, 0f42C80000;
	div.rn.f32 	%f102, %f101, %f22;
	fma.rn.f32 	%f198, %f21, %f102, 0fC2C80000;
$L__BB0_18:
	add.s32 	%r147, %r13, %r4;
	setp.lt.s32 	%p53, %r171, %r147;
	@%p53 bra 	$L__BB0_22;
	sub.s32 	%r148, %r171, %r4;
	mul.wide.s32 	%rd109, %r148, 4;
	add.s64 	%rd110, %rd3, %rd109;
	ld.global.nc.f32 	%f25, [%rd110];
	add.s32 	%r149, %r8, %r4;
	sub.s32 	%r150, %r171, %r149;
	mul.wide.s32 	%rd111, %r150, 4;
	add.s64 	%rd112, %rd3, %rd111;
	ld.global.nc.f32 	%f26, [%rd112];
	setp.eq.f32 	%p54, %f26, 0f00000000;
	abs.f32 	%f104, %f25;
	setp.equ.f32 	%p55, %f104, 0f7F800000;
	abs.f32 	%f106, %f26;
	setp.equ.f32 	%p56, %f106, 0f7F800000;
	or.pred  	%p57, %p55, %p56;
	or.pred  	%p58, %p57, %p54;
	mov.f32 	%f199, 0f00000000;
	@%p58 bra 	$L__BB0_21;
	mov.f32 	%f108, 0f42C80000;
	div.rn.f32 	%f109, %f108, %f26;
	fma.rn.f32 	%f199, %f25, %f109, 0fC2C80000;
$L__BB0_21:
	sub.f32 	%f110, %f198, %f199;
	sub.f32 	%f111, %f110, %f200;
	add.f32 	%f29, %f201, %f111;
	sub.f32 	%f112, %f29, %f201;
	sub.f32 	%f200, %f112, %f111;
	mov.f32 	%f201, %f29;
	bra.uni 	$L__BB0_23;
$L__BB0_22:
	sub.f32 	%f113, %f198, %f200;
	add.f32 	%f31, %f201, %f113;
	sub.f32 	%f114, %f31, %f201;
	sub.f32 	%f200, %f114, %f113;
	mov.f32 	%f201, %f31;
$L__BB0_23:
	setp.lt.s32 	%p59, %r171, %r14;
	@%p59 bra 	$L__BB0_31;
	sub.s32 	%r151, %r171, %r9;
	mul.wide.s32 	%rd113, %r151, 4;
	add.s64 	%rd114, %rd3, %rd113;
	ld.global.nc.f32 	%f35, [%rd114];
	setp.eq.f32 	%p60, %f35, 0f00000000;
	abs.f32 	%f116, %f21;
	setp.equ.f32 	%p61, %f116, 0f7F800000;
	abs.f32 	%f118, %f35;
	setp.equ.f32 	%p62, %f118, 0f7F800000;
	or.pred  	%p63, %p61, %p62;
	or.pred  	%p64, %p63, %p60;
	mov.f32 	%f202, 0f00000000;
	@%p64 bra 	$L__BB0_26;
	mov.f32 	%f120, 0f42C80000;
	div.rn.f32 	%f121, %f120, %f35;
	fma.rn.f32 	%f202, %f21, %f121, 0fC2C80000;
$L__BB0_26:
	add.s32 	%r152, %r14, %r5;
	setp.lt.s32 	%p65, %r171, %r152;
	@%p65 bra 	$L__BB0_30;
	sub.s32 	%r153, %r171, %r5;
	mul.wide.s32 	%rd115, %r153, 4;
	add.s64 	%rd116, %rd3, %rd115;
	ld.global.nc.f32 	%f38, [%rd116];
	add.s32 	%r154, %r9, %r5;
	sub.s32 	%r155, %r171, %r154;
	mul.wide.s32 	%rd117, %r155, 4;
	add.s64 	%rd118, %rd3, %rd117;
	ld.global.nc.f32 	%f39, [%rd118];
	setp.eq.f32 	%p66, %f39, 0f00000000;
	abs.f32 	%f123, %f38;
	setp.equ.f32 	%p67, %f123, 0f7F800000;
	abs.f32 	%f125, %f39;
	setp.equ.f32 	%p68, %f125, 0f7F800000;
	or.pred  	%p69, %p67, %p68;
	or.pred  	%p70, %p69, %p66;
	mov.f32 	%f203, 0f00000000;
	@%p70 bra 	$L__BB0_29;
	mov.f32 	%f127, 0f42C80000;
	div.rn.f32 	%f128, %f127, %f39;
	fma.rn.f32 	%f203, %f38, %f128, 0fC2C80000;
$L__BB0_29:
	sub.f32 	%f129, %f202, %f203;
	sub.f32 	%f130, %f129, %f204;
	add.f32 	%f42, %f205, %f130;
	sub.f32 	%f131, %f42, %f205;
	sub.f32 	%f204, %f131, %f130;
	mov.f32 	%f205, %f42;
	bra.uni 	$L__BB0_31;
$L__BB0_30:
	sub.f32 	%f132, %f202, %f204;
	add.f32 	%f44, %f205, %f132;
	sub.f32 	%f133, %f44, %f205;
	sub.f32 	%f204, %f133, %f132;
	mov.f32 	%f205, %f44;
$L__BB0_31:
	setp.lt.s32 	%p71, %r171, %r15;
	@%p71 bra 	$L__BB0_39;
	sub.s32 	%r156, %r171, %r10;
	mul.wide.s32 	%rd119, %r156, 4;
	add.s64 	%rd120, %rd3, %rd119;
	ld.global.nc.f32 	%f48, [%rd120];
	setp.eq.f32 	%p72, %f48, 0f00000000;
	abs.f32 	%f135, %f21;
	setp.equ.f32 	%p73, %f135, 0f7F800000;
	abs.f32 	%f137, %f48;
	setp.equ.f32 	%p74, %f137, 0f7F800000;
	or.pred  	%p75, %p73, %p74;
	or.pred  	%p76, %p75, %p72;
	mov.f32 	%f206, 0f00000000;
	@%p76 bra 	$L__BB0_34;
	mov.f32 	%f139, 0f42C80000;
	div.rn.f32 	%f140, %f139, %f48;
	fma.rn.f32 	%f206, %f21, %f140, 0fC2C80000;
$L__BB0_34:
	add.s32 	%r157, %r15, %r6;
	setp.lt.s32 	%p77, %r171, %r157;
	@%p77 bra 	$L__BB0_38;
	sub.s32 	%r158, %r171, %r6;
	mul.wide.s32 	%rd121, %r158, 4;
	add.s64 	%rd122, %rd3, %rd121;
	ld.global.nc.f32 	%f51, [%rd122];
	add.s32 	%r159, %r10, %r6;
	sub.s32 	%r160, %r171, %r159;
	mul.wide.s32 	%rd123, %r160, 4;
	add.s64 	%rd124, %rd3, %rd123;
	ld.global.nc.f32 	%f52, [%rd124];
	setp.eq.f32 	%p78, %f52, 0f00000000;
	abs.f32 	%f142, %f51;
	setp.equ.f32 	%p79, %f142, 0f7F800000;
	abs.f32 	%f144, %f52;
	setp.equ.f32 	%p80, %f144, 0f7F800000;
	or.pred  	%p81, %p79, %p80;
	or.pred  	%p82, %p81, %p78;
	mov.f32 	%f207, 0f00000000;
	@%p82 bra 	$L__BB0_37;
	mov.f32 	%f146, 0f42C80000;
	div.rn.f32 	%f147, %f146, %f52;
	fma.rn.f32 	%f207, %f51, %f147, 0fC2C80000;
$L__BB0_37:
	sub.f32 	%f148, %f206, %f207;
	sub.f32 	%f149, %f148, %f208;
	add.f32 	%f55, %f209, %f149;
	sub.f32 	%f150, %f55, %f209;
	sub.f32 	%f208, %f150, %f149;
	mov.f32 	%f209, %f55;
	bra.uni 	$L__BB0_39;
$L__BB0_38:
	sub.f32 	%f151, %f206, %f208;
	add.f32 	%f57, %f209, %f151;
	sub.f32 	%f152, %f57, %f209;
	sub.f32 	%f208, %f152, %f151;
	mov.f32 	%f209, %f57;
$L__BB0_39:
	setp.lt.s32 	%p83, %r171, %r16;
	@%p83 bra 	$L__BB0_47;
	sub.s32 	%r161, %r171, %r11;
	mul.wide.s32 	%rd125, %r161, 4;
	add.s64 	%rd126, %rd3, %rd125;
	ld.global.nc.f32 	%f61, [%rd126];
	setp.eq.f32 	%p84, %f61, 0f00000000;
	abs.f32 	%f154, %f21;
	setp.equ.f32 	%p85, %f154, 0f7F800000;
	abs.f32 	%f156, %f61;
	setp.equ.f32 	%p86, %f156, 0f7F800000;
	or.pred  	%p87, %p85, %p86;
	or.pred  	%p88, %p87, %p84;
	mov.f32 	%f210, 0f00000000;
	@%p88 bra 	$L__BB0_42;
	mov.f32 	%f158, 0f42C80000;
	div.rn.f32 	%f159, %f158, %f61;
	fma.rn.f32 	%f210, %f21, %f159, 0fC2C80000;
$L__BB0_42:
	add.s32 	%r162, %r16, %r7;
	setp.lt.s32 	%p89, %r171, %r162;
	@%p89 bra 	$L__BB0_46;
	sub.s32 	%r163, %r171, %r7;
	mul.wide.s32 	%rd127, %r163, 4;
	add.s64 	%rd128, %rd3, %rd127;
	ld.global.nc.f32 	%f64, [%rd128];
	add.s32 	%r164, %r11, %r7;
	sub.s32 	%r165, %r171, %r164;
	mul.wide.s32 	%rd129, %r165, 4;
	add.s64 	%rd130, %rd3, %rd129;
	ld.global.nc.f32 	%f65, [%rd130];
	setp.eq.f32 	%p90, %f65, 0f00000000;
	abs.f32 	%f161, %f64;
	setp.equ.f32 	%p91, %f161, 0f7F800000;
	abs.f32 	%f163, %f65;
	setp.equ.f32 	%p92, %f163, 0f7F800000;
	or.pred  	%p93, %p91, %p92;
	or.pred  	%p94, %p93, %p90;
	mov.f32 	%f211, 0f00000000;
	@%p94 bra 	$L__BB0_45;
	mov.f32 	%f165, 0f42C80000;
	div.rn.f32 	%f166, %f165, %f65;
	fma.rn.f32 	%f211, %f64, %f166, 0fC2C80000;
$L__BB0_45:
	sub.f32 	%f167, %f210, %f211;
	sub.f32 	%f168, %f167, %f212;
	add.f32 	%f68, %f213, %f168;
	sub.f32 	%f169, %f68, %f213;
	sub.f32 	%f212, %f169, %f168;
	mov.f32 	%f213, %f68;
	bra.uni 	$L__BB0_47;
$L__BB0_46:
	sub.f32 	%f170, %f210, %f212;
	add.f32 	%f70, %f213, %f170;
	sub.f32 	%f171, %f70, %f213;
	sub.f32 	%f212, %f171, %f170;
	mov.f32 	%f213, %f70;
$L__BB0_47:
	setp.lt.s32 	%p95, %r171, %r17;
	@%p95 bra 	$L__BB0_52;
	setp.lt.s32 	%p96, %r12, 1;
	mul.f32 	%f172, %f183, %f201;
	fma.rn.f32 	%f173, %f205, %f184, %f172;
	fma.rn.f32 	%f174, %f209, %f185, %f173;
	fma.rn.f32 	%f175, %f213, %f186, %f174;
	mul.wide.s32 	%rd131, %r171, 4;
	add.s64 	%rd132, %rd14, %rd131;
	st.global.f32 	[%rd132], %f175;
	sub.f32 	%f176, %f175, %f189;
	add.f32 	%f74, %f188, %f176;
	sub.f32 	%f177, %f74, %f188;
	sub.f32 	%f189, %f177, %f176;
	sub.s32 	%r28, %r171, %r12;
	setp.lt.s32 	%p97, %r28, %r17;
	or.pred  	%p98, %p96, %p97;
	mov.f32 	%f188, %f74;
	@%p98 bra 	$L__BB0_50;
	mul.wide.s32 	%rd133, %r28, 4;
	add.s64 	%rd134, %rd14, %rd133;
	ld.global.f32 	%f178, [%rd134];
	neg.f32 	%f179, %f178;
	sub.f32 	%f180, %f179, %f189;
	add.f32 	%f188, %f74, %f180;
	sub.f32 	%f181, %f188, %f74;
	sub.f32 	%f189, %f181, %f180;
$L__BB0_50:
	add.s32 	%r166, %r12, %r17;
	add.s32 	%r167, %r166, -1;
	setp.lt.s32 	%p99, %r171, %r167;
	@%p99 bra 	$L__BB0_52;
	mul.f32 	%f182, %f187, %f188;
	mul.wide.s32 	%rd135, %r171, 4;
	add.s64 	%rd136, %rd17, %rd135;
	st.global.f32 	[%rd136], %f182;
$L__BB0_52:
	add.s32 	%r171, %r171, 1;
	setp.eq.s32 	%p100, %r171, %r69;
	@%p100 bra 	$L__BB0_53;
	bra.uni 	$L__BB0_15;
$L__BB0_53:
	add.s32 	%r168, %r168, %r2;
	setp.lt.s32 	%p101, %r168, %r70;
	@%p101 bra 	$L__BB0_2;
	bra.uni 	$L__BB0_105;
$L__BB0_54:
	setp.lt.u32 	%p38, %r23, 16;
	mov.b32 	%r173, 0;
	@%p38 bra 	$L__BB0_57;
	mov.b32 	%r170, 0;
$L__BB0_56:
	.pragma "nounroll";
	mul.wide.u32 	%rd98, %r170, 4;
	add.s64 	%rd99, %rd17, %rd98;
	mov.b32 	%r136, 2147483647;
	st.global.u32 	[%rd99], %r136;
	st.global.u32 	[%rd99+4], %r136;
	st.global.u32 	[%rd99+8], %r136;
	st.global.u32 	[%rd99+12], %r136;
	st.global.u32 	[%rd99+16], %r136;
	st.global.u32 	[%rd99+20], %r136;
	st.global.u32 	[%rd99+24], %r136;
	st.global.u32 	[%rd99+28], %r136;
	st.global.u32 	[%rd99+32], %r136;
	st.global.u32 	[%rd99+36], %r136;
	st.global.u32 	[%rd99+40], %r136;
	st.global.u32 	[%rd99+44], %r136;
	st.global.u32 	[%rd99+48], %r136;
	st.global.u32 	[%rd99+52], %r136;
	st.global.u32 	[%rd99+56], %r136;
	st.global.u32 	[%rd99+60], %r136;
	add.s32 	%r170, %r170, 16;
	and.b32  	%r173, %r23, 2147483632;
	setp.eq.s32 	%p39, %r170, %r173;
	@%p39 bra 	$L__BB0_57;
	bra.uni 	$L__BB0_56;
$L__BB0_57:
	and.b32  	%r137, %r23, 15;
	setp.eq.s32 	%p40, %r137, 0;
	@%p40 bra 	$L__BB0_14;
	and.b32  	%r138, %r23, 15;
	setp.lt.u32 	%p41, %r138, 8;
	@%p41 bra 	$L__BB0_60;
	mul.wide.u32 	%rd100, %r173, 4;
	add.s64 	%rd101, %rd17, %rd100;
	mov.b32 	%r139, 2147483647;
	st.global.u32 	[%rd101], %r139;
	st.global.u32 	[%rd101+4], %r139;
	st.global.u32 	[%rd101+8], %r139;
	st.global.u32 	[%rd101+12], %r139;
	st.global.u32 	[%rd101+16], %r139;
	st.global.u32 	[%rd101+20], %r139;
	st.global.u32 	[%rd101+24], %r139;
	st.global.u32 	[%rd101+28], %r139;
	add.s32 	%r173, %r173, 8;
$L__BB0_60:
	and.b32  	%r140, %r23, 7;
	setp.eq.s32 	%p42, %r140, 0;
	@%p42 bra 	$L__BB0_14;
	and.b32  	%r34, %r23, 3;
	and.b32  	%r141, %r23, 7;
	setp.lt.u32 	%p43, %r141, 4;
	@%p43 bra 	$L__BB0_63;
	mul.wide.u32 	%rd102, %r173, 4;
	add.s64 	%rd103, %rd17, %rd102;
	mov.b32 	%r142, 2147483647;
	st.global.u32 	[%rd103], %r142;
	st.global.u32 	[%rd103+4], %r142;
	st.global.u32 	[%rd103+8], %r142;
	st.global.u32 	[%rd103+12], %r142;
	add.s32 	%r173, %r173, 4;
$L__BB0_63:
	setp.eq.s32 	%p44, %r34, 0;
	@%p44 bra 	$L__BB0_14;
	mul.wide.u32 	%rd104, %r173, 4;
	add.s64 	%rd18, %rd17, %rd104;
	mov.b32 	%r143, 2147483647;
	st.global.u32 	[%rd18], %r143;
	setp.eq.s32 	%p45, %r34, 1;
	@%p45 bra 	$L__BB0_14;
	mov.b32 	%r144, 2147483647;
	st.global.u32 	[%rd18+4], %r144;
	setp.eq.s32 	%p46, %r34, 2;
	@%p46 bra 	$L__BB0_14;
	mov.b32 	%r145, 2147483647;
	st.global.u32 	[%rd18+8], %r145;
	bra.uni 	$L__BB0_14;
$L__BB0_67:
	setp.lt.u32 	%p28, %r19, 16;
	mov.b32 	%r176, 0;
	@%p28 bra 	$L__BB0_70;
	and.b32  	%r121, %r19, 2147483632;
	neg.s32 	%r169, %r121;
	mul.wide.s32 	%rd90, %r18, 4;
	add.s64 	%rd91, %rd2, %rd90;
	add.s64 	%rd140, %rd91, 32;
$L__BB0_69:
	.pragma "nounroll";
	and.b32  	%r176, %r19, 2147483632;
	mov.b32 	%r122, 2147483647;
	st.global.u32 	[%rd140+-32], %r122;
	st.global.u32 	[%rd140+-28], %r122;
	st.global.u32 	[%rd140+-24], %r122;
	st.global.u32 	[%rd140+-20], %r122;
	st.global.u32 	[%rd140+-16], %r122;
	st.global.u32 	[%rd140+-12], %r122;
	st.global.u32 	[%rd140+-8], %r122;
	st.global.u32 	[%rd140+-4], %r122;
	st.global.u32 	[%rd140], %r122;
	st.global.u32 	[%rd140+4], %r122;
	st.global.u32 	[%rd140+8], %r122;
	st.global.u32 	[%rd140+12], %r122;
	st.global.u32 	[%rd140+16], %r122;
	st.global.u32 	[%rd140+20], %r122;
	st.global.u32 	[%rd140+24], %r122;
	st.global.u32 	[%rd140+28], %r122;
	add.s32 	%r169, %r169, 16;
	add.s64 	%rd140, %rd140, 64;
	setp.eq.s32 	%p29, %r169, 0;
	@%p29 bra 	$L__BB0_70;
	bra.uni 	$L__BB0_69;
$L__BB0_70:
	and.b32  	%r123, %r19, 15;
	setp.eq.s32 	%p30, %r123, 0;
	@%p30 bra 	$L__BB0_13;
	and.b32  	%r124, %r19, 15;
	setp.lt.u32 	%p31, %r124, 8;
	@%p31 bra 	$L__BB0_73;
	mul.wide.u32 	%rd92, %r176, 4;
	add.s64 	%rd93, %rd14, %rd92;
	mov.b32 	%r125, 2147483647;
	st.global.u32 	[%rd93], %r125;
	st.global.u32 	[%rd93+4], %r125;
	st.global.u32 	[%rd93+8], %r125;
	st.global.u32 	[%rd93+12], %r125;
	st.global.u32 	[%rd93+16], %r125;
	st.global.u32 	[%rd93+20], %r125;
	st.global.u32 	[%rd93+24], %r125;
	st.global.u32 	[%rd93+28], %r125;
	add.s32 	%r176, %r176, 8;
$L__BB0_73:
	and.b32  	%r126, %r19, 7;
	setp.eq.s32 	%p32, %r126, 0;
	@%p32 bra 	$L__BB0_13;
	and.b32  	%r41, %r19, 3;
	and.b32  	%r127, %r19, 7;
	setp.lt.u32 	%p33, %r127, 4;
	@%p33 bra 	$L__BB0_76;
	mul.wide.u32 	%rd94, %r176, 4;
	add.s64 	%rd95, %rd14, %rd94;
	mov.b32 	%r128, 2147483647;
	st.global.u32 	[%rd95], %r128;
	st.global.u32 	[%rd95+4], %r128;
	st.global.u32 	[%rd95+8], %r128;
	st.global.u32 	[%rd95+12], %r128;
	add.s32 	%r176, %r176, 4;
$L__BB0_76:
	setp.eq.s32 	%p34, %r41, 0;
	@%p34 bra 	$L__BB0_13;
	mul.wide.u32 	%rd96, %r176, 4;
	add.s64 	%rd20, %rd14, %rd96;
	mov.b32 	%r129, 2147483647;
	st.global.u32 	[%rd20], %r129;
	setp.eq.s32 	%p35, %r41, 1;
	@%p35 bra 	$L__BB0_13;
	mov.b32 	%r130, 2147483647;
	st.global.u32 	[%rd20+4], %r130;
	setp.eq.s32 	%p36, %r41, 2;
	@%p36 bra 	$L__BB0_13;
	mov.b32 	%r131, 2147483647;
	st.global.u32 	[%rd20+8], %r131;
	bra.uni 	$L__BB0_13;
$L__BB0_80:
	mul.wide.s32 	%rd34, %r168, 4;
	add.s64 	%rd35, %rd12, %rd34;
	ld.global.nc.u32 	%r76, [%rd35];
	add.s64 	%rd36, %rd11, %rd34;
	ld.global.nc.u32 	%r77, [%rd36];
	add.s64 	%rd37, %rd10, %rd34;
	ld.global.nc.u32 	%r78, [%rd37];
	add.s64 	%rd38, %rd9, %rd34;
	ld.global.nc.u32 	%r79, [%rd38];
	add.s64 	%rd39, %rd8, %rd34;
	ld.global.nc.u32 	%r80, [%rd39];
	add.s64 	%rd40, %rd7, %rd34;
	ld.global.nc.u32 	%r81, [%rd40];
	add.s64 	%rd41, %rd6, %rd34;
	ld.global.nc.u32 	%r82, [%rd41];
	add.s64 	%rd42, %rd5, %rd34;
	ld.global.nc.u32 	%r83, [%rd42];
	add.s64 	%rd43, %rd4, %rd34;
	ld.global.nc.u32 	%r84, [%rd43];
	add.s32 	%r85, %r80, %r71;
	add.s32 	%r86, %r81, %r71;
	add.s32 	%r87, %r82, %r71;
	add.s32 	%r88, %r83, %r71;
	add.s32 	%r89, %r85, %r76;
	add.s32 	%r90, %r86, %r77;
	max.s32 	%r91, %r89, %r90;
	add.s32 	%r92, %r87, %r78;
	add.s32 	%r93, %r88, %r79;
	max.s32 	%r94, %r92, %r93;
	max.s32 	%r95, %r91, %r94;
	add.s32 	%r96, %r95, -1;
	add.s32 	%r97, %r84, %r96;
	add.s32 	%r45, %r97, -1;
	mul.lo.s32 	%r98, %r168, %r69;
	cvt.s64.s32 	%rd21, %r98;
	min.s32 	%r46, %r96, %r69;
	setp.lt.s32 	%p3, %r46, 1;
	@%p3 bra 	$L__BB0_92;
	and.b32  	%r47, %r46, 7;
	setp.lt.u32 	%p4, %r46, 8;
	mov.b32 	%r181, 0;
	@%p4 bra 	$L__BB0_84;
	and.b32  	%r181, %r46, 2147483640;
	mov.b32 	%r179, 0;
$L__BB0_83:
	.pragma "nounroll";
	cvt.u64.u32 	%rd44, %r179;
	add.s64 	%rd45, %rd21, %rd44;
	shl.b64 	%rd46, %rd45, 2;
	add.s64 	%rd47, %rd2, %rd46;
	mov.b32 	%r101, 2147483647;
	st.global.u32 	[%rd47], %r101;
	st.global.u32 	[%rd47+4], %r101;
	st.global.u32 	[%rd47+8], %r101;
	st.global.u32 	[%rd47+12], %r101;
	st.global.u32 	[%rd47+16], %r101;
	st.global.u32 	[%rd47+20], %r101;
	st.global.u32 	[%rd47+24], %r101;
	st.global.u32 	[%rd47+28], %r101;
	add.s32 	%r179, %r179, 8;
	setp.ne.s32 	%p5, %r179, %r181;
	@%p5 bra 	$L__BB0_83;
$L__BB0_84:
	setp.eq.s32 	%p6, %r47, 0;
	@%p6 bra 	$L__BB0_92;
	and.b32  	%r52, %r46, 3;
	setp.lt.u32 	%p7, %r47, 4;
	@%p7 bra 	$L__BB0_87;
	cvt.u64.u32 	%rd48, %r181;
	add.s64 	%rd49, %rd21, %rd48;
	shl.b64 	%rd50, %rd49, 2;
	add.s64 	%rd51, %rd2, %rd50;
	mov.b32 	%r102, 2147483647;
	st.global.u32 	[%rd51], %r102;
	st.global.u32 	[%rd51+4], %r102;
	st.global.u32 	[%rd51+8], %r102;
	st.global.u32 	[%rd51+12], %r102;
	add.s32 	%r181, %r181, 4;
$L__BB0_87:
	setp.eq.s32 	%p8, %r52, 0;
	@%p8 bra 	$L__BB0_92;
	setp.eq.s32 	%p9, %r52, 1;
	@%p9 bra 	$L__BB0_90;
	cvt.u64.u32 	%rd52, %r181;
	add.s64 	%rd53, %rd21, %rd52;
	shl.b64 	%rd54, %rd53, 2;
	add.s64 	%rd55, %rd2, %rd54;
	mov.b32 	%r103, 2147483647;
	st.global.u32 	[%rd55], %r103;
	st.global.u32 	[%rd55+4], %r103;
	add.s32 	%r181, %r181, 2;
$L__BB0_90:
	and.b32  	%r104, %r46, 1;
	setp.eq.b32 	%p10, %r104, 1;
	not.pred 	%p11, %p10;
	@%p11 bra 	$L__BB0_92;
	cvt.u64.u32 	%rd56, %r181;
	add.s64 	%rd57, %rd21, %rd56;
	shl.b64 	%rd58, %rd57, 2;
	add.s64 	%rd59, %rd2, %rd58;
	mov.b32 	%r105, 2147483647;
	st.global.u32 	[%rd59], %r105;
$L__BB0_92:
	min.s32 	%r57, %r45, %r69;
	setp.lt.s32 	%p12, %r57, 1;
	@%p12 bra 	$L__BB0_104;
	and.b32  	%r58, %r57, 7;
	setp.lt.u32 	%p13, %r57, 8;
	mov.b32 	%r183, 0;
	@%p13 bra 	$L__BB0_96;
	and.b32  	%r183, %r57, 2147483640;
	mov.b32 	%r186, 0;
$L__BB0_95:
	.pragma "nounroll";
	cvt.u64.u32 	%rd60, %r186;
	add.s64 	%rd61, %rd21, %rd60;
	shl.b64 	%rd62, %rd61, 2;
	add.s64 	%rd63, %rd1, %rd62;
	mov.b32 	%r108, 2147483647;
	st.global.u32 	[%rd63], %r108;
	st.global.u32 	[%rd63+4], %r108;
	st.global.u32 	[%rd63+8], %r108;
	st.global.u32 	[%rd63+12], %r108;
	st.global.u32 	[%rd63+16], %r108;
	st.global.u32 	[%rd63+20], %r108;
	st.global.u32 	[%rd63+24], %r108;
	st.global.u32 	[%rd63+28], %r108;
	add.s32 	%r186, %r186, 8;
	setp.eq.s32 	%p14, %r186, %r183;
	@%p14 bra 	$L__BB0_96;
	bra.uni 	$L__BB0_95;
$L__BB0_96:
	setp.eq.s32 	%p15, %r58, 0;
	@%p15 bra 	$L__BB0_104;
	and.b32  	%r61, %r57, 3;
	setp.lt.u32 	%p16, %r58, 4;
	@%p16 bra 	$L__BB0_99;
	cvt.u64.u32 	%rd64, %r183;
	add.s64 	%rd65, %rd21, %rd64;
	shl.b64 	%rd66, %rd65, 2;
	add.s64 	%rd67, %rd1, %rd66;
	mov.b32 	%r109, 2147483647;
	st.global.u32 	[%rd67], %r109;
	st.global.u32 	[%rd67+4], %r109;
	st.global.u32 	[%rd67+8], %r109;
	st.global.u32 	[%rd67+12], %r109;
	add.s32 	%r183, %r183, 4;
$L__BB0_99:
	setp.eq.s32 	%p17, %r61, 0;
	@%p17 bra 	$L__BB0_104;
	setp.eq.s32 	%p18, %r61, 1;
	@%p18 bra 	$L__BB0_102;
	cvt.u64.u32 	%rd68, %r183;
	add.s64 	%rd69, %rd21, %rd68;
	shl.b64 	%rd70, %rd69, 2;
	add.s64 	%rd71, %rd1, %rd70;
	mov.b32 	%r110, 2147483647;
	st.global.u32 	[%rd71], %r110;
	st.global.u32 	[%rd71+4], %r110;
	add.s32 	%r183, %r183, 2;
$L__BB0_102:
	and.b32  	%r111, %r57, 1;
	setp.eq.b32 	%p19, %r111, 1;
	not.pred 	%p20, %p19;
	@%p20 bra 	$L__BB0_104;
	cvt.u64.u32 	%rd72, %r183;
	add.s64 	%rd73, %rd21, %rd72;
	shl.b64 	%rd74, %rd73, 2;
	add.s64 	%rd75, %rd1, %rd74;
	mov.b32 	%r112, 2147483647;
	st.global.u32 	[%rd75], %r112;
$L__BB0_104:
	add.s32 	%r168, %r168, %r2;
	setp.lt.s32 	%p21, %r168, %r70;
	@%p21 bra 	$L__BB0_80;
$L__BB0_105:
	ret;

}
	// .globl	kst_many_series_one_param_f32
.visible .entry kst_many_series_one_param_f32(
	.param .u64 .ptr .align 1 kst_many_series_one_param_f32_param_0,
	.param .u32 kst_many_series_one_param_f32_param_1,
	.param .u32 kst_many_series_one_param_f32_param_2,
	.param .u32 kst_many_series_one_param_f32_param_3,
	.param .u32 kst_many_series_one_param_f32_param_4,
	.param .u32 kst_many_series_one_param_f32_param_5,
	.param .u32 kst_many_series_one_param_f32_param_6,
	.param .u32 kst_many_series_one_param_f32_param_7,
	.param .u32 kst_many_series_one_param_f32_param_8,
	.param .u32 kst_many_series_one_param_f32_param_9,
	.param .u32 kst_many_series_one_param_f32_param_10,
	.param .u32 kst_many_series_one_param_f32_param_11,
	.param .u64 .ptr .align 1 kst_many_series_one_param_f32_param_12,
	.param .u64 .ptr .align 1 kst_many_series_one_param_f32_param_13,
	.param .u64 .ptr .align 1 kst_many_series_one_param_f32_param_14
)
{
	.reg .pred 	%p<89>;
	.reg .b32 	%r<153>;
	.reg .b32 	%f<218>;
	.reg .b64 	%rd<125>;

	ld.param.u64 	%rd5, [kst_many_series_one_param_f32_param_0];
	ld.param.u32 	%r63, [kst_many_series_one_param_f32_param_1];
	ld.param.u32 	%r64, [kst_many_series_one_param_f32_param_2];
	ld.param.u32 	%r65, [kst_many_series_one_param_f32_param_3];
	ld.param.u32 	%r66, [kst_many_series_one_param_f32_param_4];
	ld.param.u32 	%r67, [kst_many_series_one_param_f32_param_5];
	ld.param.u32 	%r68, [kst_many_series_one_param_f32_param_6];
	ld.param.u32 	%r69, [kst_many_series_one_param_f32_param_7];
	ld.param.u32 	%r70, [kst_many_series_one_param_f32_param_8];
	ld.param.u32 	%r71, [kst_many_series_one_param_f32_param_9];
	ld.param.u32 	%r72, [kst_many_series_one_param_f32_param_10];
	ld.param.u32 	%r73, [kst_many_series_one_param_f32_param_11];
	ld.param.u64 	%rd6, [kst_many_series_one_param_f32_param_13];
	ld.param.u64 	%rd7, [kst_many_series_one_param_f32_param_14];
	cvta.to.global.u64 	%rd1, %rd5;
	cvta.to.global.u64 	%rd2, %rd7;
	cvta.to.global.u64 	%rd3, %rd6;
	mov.u32 	%r74, %ctaid.x;
	mov.u32 	%r1, %ntid.x;
	mov.u32 	%r75, %tid.x;
	mad.lo.s32 	%r138, %r74, %r1, %r75;
	setp.lt.s32 	%p1, %r65, 1;
	mov.f32 	%f183, 0f00000000;
	@%p1 bra 	$L__BB1_2;
	cvt.rn.f32.u32 	%f83, %r65;
	rcp.rn.f32 	%f183, %f83;
$L__BB1_2:
	setp.lt.s32 	%p2, %r66, 1;
	mov.f32 	%f184, 0f00000000;
	@%p2 bra 	$L__BB1_4;
	cvt.rn.f32.u32 	%f85, %r66;
	mov.f32 	%f86, 0f40000000;
	div.rn.f32 	%f184, %f86, %f85;
$L__BB1_4:
	setp.lt.s32 	%p3, %r67, 1;
	mov.f32 	%f185, 0f00000000;
	@%p3 bra 	$L__BB1_6;
	cvt.rn.f32.u32 	%f88, %r67;
	mov.f32 	%f89, 0f40400000;
	div.rn.f32 	%f185, %f89, %f88;
$L__BB1_6:
	setp.lt.s32 	%p4, %r68, 1;
	mov.f32 	%f186, 0f00000000;
	@%p4 bra 	$L__BB1_8;
	cvt.rn.f32.u32 	%f91, %r68;
	mov.f32 	%f92, 0f40800000;
	div.rn.f32 	%f186, %f92, %f91;
$L__BB1_8:
	setp.lt.s32 	%p5, %r73, 1;
	mov.f32 	%f187, 0f00000000;
	@%p5 bra 	$L__BB1_10;
	cvt.rn.f32.u32 	%f94, %r73;
	rcp.rn.f32 	%f187, %f94;
$L__BB1_10:
	setp.ge.s32 	%p6, %r138, %r63;
	@%p6 bra 	$L__BB1_89;
	add.s32 	%r3, %r73, -1;
	add.s32 	%r4, %r69, %r65;
	add.s32 	%r5, %r70, %r66;
	add.s32 	%r6, %r71, %r67;
	add.s32 	%r7, %r72, %r68;
	and.b32  	%r8, %r64, 7;
	and.b32  	%r9, %r64, 3;
	and.b32  	%r10, %r64, 2147483640;
	and.b32  	%r11, %r64, 1;
	neg.s32 	%r12, %r10;
	shl.b32 	%r13, %r63, 3;
	mov.u32 	%r76, %nctaid.x;
	mul.lo.s32 	%r14, %r1, %r76;
	mul.wide.s32 	%rd66, %r63, 4;
$L__BB1_12:
	ld.param.u64 	%rd124, [kst_many_series_one_param_f32_param_12];
	cvta.to.global.u64 	%rd8, %rd124;
	mul.wide.s32 	%rd9, %r138, 4;
	add.s64 	%rd10, %rd8, %rd9;
	ld.global.nc.u32 	%r77, [%rd10];
	max.s32 	%r149, %r77, 0;
	setp.lt.s32 	%p7, %r149, %r64;
	@%p7 bra 	$L__BB1_25;
	setp.lt.s32 	%p8, %r64, 1;
	@%p8 bra 	$L__BB1_88;
	setp.lt.u32 	%p9, %r64, 8;
	mov.b32 	%r151, 0;
	@%p9 bra 	$L__BB1_17;
	mov.u32 	%r139, %r138;
	mov.u32 	%r140, %r12;
$L__BB1_16:
	.pragma "nounroll";
	mul.wide.s32 	%rd11, %r139, 4;
	add.s64 	%rd12, %rd3, %rd11;
	mov.b32 	%r79, 2147483647;
	st.global.u32 	[%rd12], %r79;
	add.s64 	%rd13, %rd2, %rd11;
	st.global.u32 	[%rd13], %r79;
	mul.wide.s32 	%rd14, %r63, 4;
	add.s64 	%rd15, %rd12, %rd14;
	st.global.u32 	[%rd15], %r79;
	add.s64 	%rd16, %rd13, %rd14;
	st.global.u32 	[%rd16], %r79;
	add.s64 	%rd17, %rd15, %rd14;
	st.global.u32 	[%rd17], %r79;
	add.s64 	%rd18, %rd16, %rd14;
	st.global.u32 	[%rd18], %r79;
	add.s64 	%rd19, %rd17, %rd14;
	st.global.u32 	[%rd19], %r79;
	add.s64 	%rd20, %rd18, %rd14;
	st.global.u32 	[%rd20], %r79;
	add.s64 	%rd21, %rd19, %rd14;
	st.global.u32 	[%rd21], %r79;
	add.s64 	%rd22, %rd20, %rd14;
	st.global.u32 	[%rd22], %r79;
	add.s64 	%rd23, %rd21, %rd14;
	st.global.u32 	[%rd23], %r79;
	add.s64 	%rd24, %rd22, %rd14;
	st.global.u32 	[%rd24], %r79;
	add.s64 	%rd25, %rd23, %rd14;
	st.global.u32 	[%rd25], %r79;
	add.s64 	%rd26, %rd24, %rd14;
	st.global.u32 	[%rd26], %r79;
	add.s64 	%rd27, %rd25, %rd14;
	st.global.u32 	[%rd27], %r79;
	add.s64 	%rd28, %rd26, %rd14;
	st.global.u32 	[%rd28], %r79;
	add.s32 	%r140, %r140, 8;
	add.s32 	%r139, %r139, %r13;
	setp.eq.s32 	%p10, %r140, 0;
	mov.u32 	%r151, %r10;
	@%p10 bra 	$L__BB1_17;
	bra.uni 	$L__BB1_16;
$L__BB1_17:
	setp.eq.s32 	%p11, %r8, 0;
	@%p11 bra 	$L__BB1_88;
	add.s32 	%r80, %r8, -1;
	setp.lt.u32 	%p12, %r80, 3;
	@%p12 bra 	$L__BB1_20;
	mad.lo.s32 	%r81, %r151, %r63, %r138;
	mul.wide.s32 	%rd29, %r81, 4;
	add.s64 	%rd30, %rd3, %rd29;
	mov.b32 	%r82, 2147483647;
	st.global.u32 	[%rd30], %r82;
	add.s64 	%rd31, %rd2, %rd29;
	st.global.u32 	[%rd31], %r82;
	mul.wide.s32 	%rd32, %r63, 4;
	add.s64 	%rd33, %rd30, %rd32;
	st.global.u32 	[%rd33], %r82;
	add.s64 	%rd34, %rd31, %rd32;
	st.global.u32 	[%rd34], %r82;
	add.s64 	%rd35, %rd33, %rd32;
	st.global.u32 	[%rd35], %r82;
	add.s64 	%rd36, %rd34, %rd32;
	st.global.u32 	[%rd36], %r82;
	add.s64 	%rd37, %rd35, %rd32;
	st.global.u32 	[%rd37], %r82;
	add.s64 	%rd38, %rd36, %rd32;
	st.global.u32 	[%rd38], %r82;
	add.s32 	%r151, %r151, 4;
$L__BB1_20:
	setp.eq.s32 	%p13, %r9, 0;
	@%p13 bra 	$L__BB1_88;
	setp.eq.s32 	%p14, %r9, 1;
	@%p14 bra 	$L__BB1_23;
	mad.lo.s32 	%r83, %r151, %r63, %r138;
	mul.wide.s32 	%rd39, %r83, 4;
	add.s64 	%rd40, %rd3, %rd39;
	mov.b32 	%r84, 2147483647;
	st.global.u32 	[%rd40], %r84;
	add.s64 	%rd41, %rd2, %rd39;
	st.global.u32 	[%rd41], %r84;
	mul.wide.s32 	%rd42, %r63, 4;
	add.s64 	%rd43, %rd40, %rd42;
	st.global.u32 	[%rd43], %r84;
	add.s64 	%rd44, %rd41, %rd42;
	st.global.u32 	[%rd44], %r84;
	add.s32 	%r151, %r151, 2;
$L__BB1_23:
	setp.eq.s32 	%p15, %r11, 0;
	@%p15 bra 	$L__BB1_88;
	mad.lo.s32 	%r85, %r151, %r63, %r138;
	mul.wide.s32 	%rd45, %r85, 4;
	add.s64 	%rd46, %rd3, %rd45;
	mov.b32 	%r86, 2147483647;
	st.global.u32 	[%rd46], %r86;
	add.s64 	%rd47, %rd2, %rd45;
	st.global.u32 	[%rd47], %r86;
	bra.uni 	$L__BB1_88;
$L__BB1_25:
	add.s32 	%r21, %r4, %r149;
	add.s32 	%r22, %r5, %r149;
	max.s32 	%r87, %r21, %r22;
	add.s32 	%r23, %r6, %r149;
	add.s32 	%r24, %r7, %r149;
	max.s32 	%r88, %r23, %r24;
	max.s32 	%r89, %r87, %r88;
	add.s32 	%r25, %r89, -1;
	add.s32 	%r26, %r3, %r25;
	setp.lt.s32 	%p16, %r89, 2;
	@%p16 bra 	$L__BB1_37;
	min.u32 	%r27, %r25, %r64;
	and.b32  	%r28, %r27, 7;
	setp.lt.u32 	%p17, %r27, 8;
	mov.b32 	%r141, 0;
	@%p17 bra 	$L__BB1_29;
	and.b32  	%r141, %r27, 2147483640;
	mov.b32 	%r144, 0;
$L__BB1_28:
	.pragma "nounroll";
	mad.lo.s32 	%r92, %r144, %r63, %r138;
	mul.wide.s32 	%rd48, %r92, 4;
	add.s64 	%rd49, %rd3, %rd48;
	mov.b32 	%r93, 2147483647;
	st.global.u32 	[%rd49], %r93;
	add.s64 	%rd51, %rd49, %rd66;
	st.global.u32 	[%rd51], %r93;
	add.s64 	%rd52, %rd51, %rd66;
	st.global.u32 	[%rd52], %r93;
	add.s64 	%rd53, %rd52, %rd66;
	st.global.u32 	[%rd53], %r93;
	add.s64 	%rd54, %rd53, %rd66;
	st.global.u32 	[%rd54], %r93;
	add.s64 	%rd55, %rd54, %rd66;
	st.global.u32 	[%rd55], %r93;
	add.s64 	%rd56, %rd55, %rd66;
	st.global.u32 	[%rd56], %r93;
	add.s64 	%rd57, %rd56, %rd66;
	st.global.u32 	[%rd57], %r93;
	add.s32 	%r144, %r144, 8;
	setp.eq.s32 	%p18, %r144, %r141;
	@%p18 bra 	$L__BB1_29;
	bra.uni 	$L__BB1_28;
$L__BB1_29:
	setp.eq.s32 	%p19, %r28, 0;
	@%p19 bra 	$L__BB1_37;
	and.b32  	%r31, %r27, 3;
	setp.lt.u32 	%p20, %r28, 4;
	@%p20 bra 	$L__BB1_32;
	mad.lo.s32 	%r94, %r141, %r63, %r138;
	mul.wide.s32 	%rd58, %r94, 4;
	add.s64 	%rd59, %rd3, %rd58;
	mov.b32 	%r95, 2147483647;
	st.global.u32 	[%rd59], %r95;
	add.s64 	%rd61, %rd59, %rd66;
	st.global.u32 	[%rd61], %r95;
	add.s64 	%rd62, %rd61, %rd66;
	st.global.u32 	[%rd62], %r95;
	add.s64 	%rd63, %rd62, %rd66;
	st.global.u32 	[%rd63], %r95;
	add.s32 	%r141, %r141, 4;
$L__BB1_32:
	setp.eq.s32 	%p21, %r31, 0;
	@%p21 bra 	$L__BB1_37;
	setp.eq.s32 	%p22, %r31, 1;
	@%p22 bra 	$L__BB1_35;
	mad.lo.s32 	%r96, %r141, %r63, %r138;
	mul.wide.s32 	%rd64, %r96, 4;
	add.s64 	%rd65, %rd3, %rd64;
	mov.b32 	%r97, 2147483647;
	st.global.u32 	[%rd65], %r97;
	add.s64 	%rd67, %rd65, %rd66;
	st.global.u32 	[%rd67], %r97;
	add.s32 	%r141, %r141, 2;
$L__BB1_35:
	and.b32  	%r98, %r27, 1;
	setp.eq.b32 	%p23, %r98, 1;
	not.pred 	%p24, %p23;
	@%p24 bra 	$L__BB1_37;
	mad.lo.s32 	%r99, %r141, %r63, %r138;
	mul.wide.s32 	%rd68, %r99, 4;
	add.s64 	%rd69, %rd3, %rd68;
	mov.b32 	%r100, 2147483647;
	st.global.u32 	[%rd69], %r100;
$L__BB1_37:
	min.s32 	%r101, %r26, %r64;
	setp.lt.s32 	%p25, %r101, 1;
	@%p25 bra 	$L__BB1_49;
	min.u32 	%r36, %r26, %r64;
	and.b32  	%r37, %r36, 7;
	setp.lt.u32 	%p26, %r36, 8;
	mov.b32 	%r145, 0;
	@%p26 bra 	$L__BB1_41;
	and.b32  	%r145, %r36, 2147483640;
	mov.b32 	%r148, 0;
$L__BB1_40:
	.pragma "nounroll";
	mad.lo.s32 	%r104, %r148, %r63, %r138;
	mul.wide.s32 	%rd70, %r104, 4;
	add.s64 	%rd71, %rd2, %rd70;
	mov.b32 	%r105, 2147483647;
	st.global.u32 	[%rd71], %r105;
	mul.wide.s32 	%rd72, %r63, 4;
	add.s64 	%rd73, %rd71, %rd72;
	st.global.u32 	[%rd73], %r105;
	add.s64 	%rd74, %rd73, %rd72;
	st.global.u32 	[%rd74], %r105;
	add.s64 	%rd75, %rd74, %rd72;
	st.global.u32 	[%rd75], %r105;
	add.s64 	%rd76, %rd75, %rd72;
	st.global.u32 	[%rd76], %r105;
	add.s64 	%rd77, %rd76, %rd72;
	st.global.u32 	[%rd77], %r105;
	add.s64 	%rd78, %rd77, %rd72;
	st.global.u32 	[%rd78], %r105;
	add.s64 	%rd79, %rd78, %rd72;
	st.global.u32 	[%rd79], %r105;
	add.s32 	%r148, %r148, 8;
	setp.eq.s32 	%p27, %r148, %r145;
	@%p27 bra 	$L__BB1_41;
	bra.uni 	$L__BB1_40;
$L__BB1_41:
	setp.eq.s32 	%p28, %r37, 0;
	@%p28 bra 	$L__BB1_49;
	and.b32  	%r42, %r36, 3;
	setp.lt.u32 	%p29, %r37, 4;
	@%p29 bra 	$L__BB1_44;
	mad.lo.s32 	%r106, %r145, %r63, %r138;
	mul.wide.s32 	%rd80, %r106, 4;
	add.s64 	%rd81, %rd2, %rd80;
	mov.b32 	%r107, 2147483647;
	st.global.u32 	[%rd81], %r107;
	mul.wide.s32 	%rd82, %r63, 4;
	add.s64 	%rd83, %rd81, %rd82;
	st.global.u32 	[%rd83], %r107;
	add.s64 	%rd84, %rd83, %rd82;
	st.global.u32 	[%rd84], %r107;
	add.s64 	%rd85, %rd84, %rd82;
	st.global.u32 	[%rd85], %r107;
	add.s32 	%r145, %r145, 4;
$L__BB1_44:
	setp.eq.s32 	%p30, %r42, 0;
	@%p30 bra 	$L__BB1_49;
	setp.eq.s32 	%p31, %r42, 1;
	@%p31 bra 	$L__BB1_47;
	mad.lo.s32 	%r108, %r145, %r63, %r138;
	mul.wide.s32 	%rd86, %r108, 4;
	add.s64 	%rd87, %rd2, %rd86;
	mov.b32 	%r109, 2147483647;
	st.global.u32 	[%rd87], %r109;
	mul.wide.s32 	%rd88, %r63, 4;
	add.s64 	%rd89, %rd87, %rd88;
	st.global.u32 	[%rd89], %r109;
	add.s32 	%r145, %r145, 2;
$L__BB1_47:
	and.b32  	%r110, %r36, 1;
	setp.eq.b32 	%p32, %r110, 1;
	not.pred 	%p33, %p32;
	@%p33 bra 	$L__BB1_49;
	mad.lo.s32 	%r111, %r145, %r63, %r138;
	mul.wide.s32 	%rd90, %r111, 4;
	add.s64 	%rd91, %rd2, %rd90;
	mov.b32 	%r112, 2147483647;
	st.global.u32 	[%rd91], %r112;
$L__BB1_49:
	add.s32 	%r47, %r149, %r72;
	add.s32 	%r48, %r149, %r71;
	add.s32 	%r49, %r149, %r70;
	add.s32 	%r50, %r149, %r69;
	mov.f32 	%f188, 0f00000000;
	mov.f32 	%f189, %f188;
	mov.f32 	%f213, %f188;
	mov.f32 	%f212, %f188;
	mov.f32 	%f209, %f188;
	mov.f32 	%f208, %f188;
	mov.f32 	%f205, %f188;
	mov.f32 	%f204, %f188;
	mov.f32 	%f201, %f188;
	mov.f32 	%f200, %f188;
$L__BB1_50:
	mad.lo.s32 	%r54, %r149, %r63, %r138;
	mul.wide.s32 	%rd92, %r54, 4;
	add.s64 	%rd93, %rd1, %rd92;
	ld.global.nc.f32 	%f21, [%rd93];
	setp.lt.s32 	%p34, %r149, %r50;
	@%p34 bra 	$L__BB1_58;
	sub.s32 	%r113, %r149, %r69;
	mad.lo.s32 	%r114, %r113, %r63, %r138;
	mul.wide.s32 	%rd94, %r114, 4;
	add.s64 	%rd95, %rd1, %rd94;
	ld.global.nc.f32 	%f22, [%rd95];
	setp.eq.f32 	%p35, %f22, 0f00000000;
	abs.f32 	%f97, %f21;
	setp.equ.f32 	%p36, %f97, 0f7F800000;
	abs.f32 	%f99, %f22;
	setp.equ.f32 	%p37, %f99, 0f7F800000;
	or.pred  	%p38, %p36, %p37;
	or.pred  	%p39, %p38, %p35;
	mov.f32 	%f198, 0f00000000;
	@%p39 bra 	$L__BB1_53;
	mov.f32 	%f101, 0f42C80000;
	div.rn.f32 	%f102, %f101, %f22;
	fma.rn.f32 	%f198, %f21, %f102, 0fC2C80000;
$L__BB1_53:
	setp.ge.s32 	%p40, %r149, %r21;
	@%p40 bra 	$L__BB1_55;
	sub.f32 	%f113, %f198, %f200;
	add.f32 	%f25, %f201, %f113;
	sub.f32 	%f114, %f25, %f201;
	sub.f32 	%f200, %f114, %f113;
	mov.f32 	%f201, %f25;
	bra.uni 	$L__BB1_58;
$L__BB1_55:
	sub.s32 	%r115, %r149, %r65;
	mad.lo.s32 	%r116, %r115, %r63, %r138;
	mul.wide.s32 	%rd96, %r116, 4;
	add.s64 	%rd97, %rd1, %rd96;
	ld.global.nc.f32 	%f27, [%rd97];
	sub.s32 	%r117, %r149, %r4;
	mad.lo.s32 	%r118, %r117, %r63, %r138;
	mul.wide.s32 	%rd98, %r118, 4;
	add.s64 	%rd99, %rd1, %rd98;
	ld.global.nc.f32 	%f28, [%rd99];
	setp.eq.f32 	%p41, %f28, 0f00000000;
	abs.f32 	%f104, %f27;
	setp.equ.f32 	%p42, %f104, 0f7F800000;
	abs.f32 	%f106, %f28;
	setp.equ.f32 	%p43, %f106, 0f7F800000;
	or.pred  	%p44, %p42, %p43;
	or.pred  	%p45, %p44, %p41;
	mov.f32 	%f199, 0f00000000;
	@%p45 bra 	$L__BB1_57;
	mov.f32 	%f108, 0f42C80000;
	div.rn.f32 	%f109, %f108, %f28;
	fma.rn.f32 	%f199, %f27, %f109, 0fC2C80000;
$L__BB1_57:
	sub.f32 	%f110, %f198, %f199;
	sub.f32 	%f111, %f110, %f200;
	add.f32 	%f31, %f201, %f111;
	sub.f32 	%f112, %f31, %f201;
	sub.f32 	%f200, %f112, %f111;
	mov.f32 	%f201, %f31;
$L__BB1_58:
	setp.lt.s32 	%p46, %r149, %r49;
	@%p46 bra 	$L__BB1_66;
	sub.s32 	%r119, %r149, %r70;
	mad.lo.s32 	%r120, %r119, %r63, %r138;
	mul.wide.s32 	%rd100, %r120, 4;
	add.s64 	%rd101, %rd1, %rd100;
	ld.global.nc.f32 	%f35, [%rd101];
	setp.eq.f32 	%p47, %f35, 0f00000000;
	abs.f32 	%f116, %f21;
	setp.equ.f32 	%p48, %f116, 0f7F800000;
	abs.f32 	%f118, %f35;
	setp.equ.f32 	%p49, %f118, 0f7F800000;
	or.pred  	%p50, %p48, %p49;
	or.pred  	%p51, %p50, %p47;
	mov.f32 	%f202, 0f00000000;
	@%p51 bra 	$L__BB1_61;
	mov.f32 	%f120, 0f42C80000;
	div.rn.f32 	%f121, %f120, %f35;
	fma.rn.f32 	%f202, %f21, %f121, 0fC2C80000;
$L__BB1_61:
	setp.ge.s32 	%p52, %r149, %r22;
	@%p52 bra 	$L__BB1_63;
	sub.f32 	%f132, %f202, %f204;
	add.f32 	%f38, %f205, %f132;
	sub.f32 	%f133, %f38, %f205;
	sub.f32 	%f204, %f133, %f132;
	mov.f32 	%f205, %f38;
	bra.uni 	$L__BB1_66;
$L__BB1_63:
	sub.s32 	%r121, %r149, %r66;
	mad.lo.s32 	%r122, %r121, %r63, %r138;
	mul.wide.s32 	%rd102, %r122, 4;
	add.s64 	%rd103, %rd1, %rd102;
	ld.global.nc.f32 	%f40, [%rd103];
	sub.s32 	%r123, %r149, %r5;
	mad.lo.s32 	%r124, %r123, %r63, %r138;
	mul.wide.s32 	%rd104, %r124, 4;
	add.s64 	%rd105, %rd1, %rd104;
	ld.global.nc.f32 	%f41, [%rd105];
	setp.eq.f32 	%p53, %f41, 0f00000000;
	abs.f32 	%f123, %f40;
	setp.equ.f32 	%p54, %f123, 0f7F800000;
	abs.f32 	%f125, %f41;
	setp.equ.f32 	%p55, %f125, 0f7F800000;
	or.pred  	%p56, %p54, %p55;
	or.pred  	%p57, %p56, %p53;
	mov.f32 	%f203, 0f00000000;
	@%p57 bra 	$L__BB1_65;
	mov.f32 	%f127, 0f42C80000;
	div.rn.f32 	%f128, %f127, %f41;
	fma.rn.f32 	%f203, %f40, %f128, 0fC2C80000;
$L__BB1_65:
	sub.f32 	%f129, %f202, %f203;
	sub.f32 	%f130, %f129, %f204;
	add.f32 	%f44, %f205, %f130;
	sub.f32 	%f131, %f44, %f205;
	sub.f32 	%f204, %f131, %f130;
	mov.f32 	%f205, %f44;
$L__BB1_66:
	setp.lt.s32 	%p58, %r149, %r48;
	@%p58 bra 	$L__BB1_74;
	sub.s32 	%r125, %r149, %r71;
	mad.lo.s32 	%r126, %r125, %r63, %r138;
	mul.wide.s32 	%rd106, %r126, 4;
	add.s64 	%rd107, %rd1, %rd106;
	ld.global.nc.f32 	%f48, [%rd107];
	setp.eq.f32 	%p59, %f48, 0f00000000;
	abs.f32 	%f135, %f21;
	setp.equ.f32 	%p60, %f135, 0f7F800000;
	abs.f32 	%f137, %f48;
	setp.equ.f32 	%p61, %f137, 0f7F800000;
	or.pred  	%p62, %p60, %p61;
	or.pred  	%p63, %p62, %p59;
	mov.f32 	%f206, 0f00000000;
	@%p63 bra 	$L__BB1_69;
	mov.f32 	%f139, 0f42C80000;
	div.rn.f32 	%f140, %f139, %f48;
	fma.rn.f32 	%f206, %f21, %f140, 0fC2C80000;
$L__BB1_69:
	setp.ge.s32 	%p64, %r149, %r23;
	@%p64 bra 	$L__BB1_71;
	sub.f32 	%f151, %f206, %f208;
	add.f32 	%f51, %f209, %f151;
	sub.f32 	%f152, %f51, %f209;
	sub.f32 	%f208, %f152, %f151;
	mov.f32 	%f209, %f51;
	bra.uni 	$L__BB1_74;
$L__BB1_71:
	sub.s32 	%r127, %r149, %r67;
	mad.lo.s32 	%r128, %r127, %r63, %r138;
	mul.wide.s32 	%rd108, %r128, 4;
	add.s64 	%rd109, %rd1, %rd108;
	ld.global.nc.f32 	%f53, [%rd109];
	sub.s32 	%r129, %r149, %r6;
	mad.lo.s32 	%r130, %r129, %r63, %r138;
	mul.wide.s32 	%rd110, %r130, 4;
	add.s64 	%rd111, %rd1, %rd110;
	ld.global.nc.f32 	%f54, [%rd111];
	setp.eq.f32 	%p65, %f54, 0f00000000;
	abs.f32 	%f142, %f53;
	setp.equ.f32 	%p66, %f142, 0f7F800000;
	abs.f32 	%f144, %f54;
	setp.equ.f32 	%p67, %f144, 0f7F800000;
	or.pred  	%p68, %p66, %p67;
	or.pred  	%p69, %p68, %p65;
	mov.f32 	%f207, 0f00000000;
	@%p69 bra 	$L__BB1_73;
	mov.f32 	%f146, 0f42C80000;
	div.rn.f32 	%f147, %f146, %f54;
	fma.rn.f32 	%f207, %f53, %f147, 0fC2C80000;
$L__BB1_73:
	sub.f32 	%f148, %f206, %f207;
	sub.f32 	%f149, %f148, %f208;
	add.f32 	%f57, %f209, %f149;
	sub.f32 	%f150, %f57, %f209;
	sub.f32 	%f208, %f150, %f149;
	mov.f32 	%f209, %f57;
$L__BB1_74:
	setp.lt.s32 	%p70, %r149, %r47;
	@%p70 bra 	$L__BB1_82;
	sub.s32 	%r131, %r149, %r72;
	mad.lo.s32 	%r132, %r131, %r63, %r138;
	mul.wide.s32 	%rd112, %r132, 4;
	add.s64 	%rd113, %rd1, %rd112;
	ld.global.nc.f32 	%f61, [%rd113];
	setp.eq.f32 	%p71, %f61, 0f00000000;
	abs.f32 	%f154, %f21;
	setp.equ.f32 	%p72, %f154, 0f7F800000;
	abs.f32 	%f156, %f61;
	setp.equ.f32 	%p73, %f156, 0f7F800000;
	or.pred  	%p74, %p72, %p73;
	or.pred  	%p75, %p74, %p71;
	mov.f32 	%f210, 0f00000000;
	@%p75 bra 	$L__BB1_77;
	mov.f32 	%f158, 0f42C80000;
	div.rn.f32 	%f159, %f158, %f61;
	fma.rn.f32 	%f210, %f21, %f159, 0fC2C80000;
$L__BB1_77:
	setp.ge.s32 	%p76, %r149, %r24;
	@%p76 bra 	$L__BB1_79;
	sub.f32 	%f170, %f210, %f212;
	add.f32 	%f64, %f213, %f170;
	sub.f32 	%f171, %f64, %f213;
	sub.f32 	%f212, %f171, %f170;
	mov.f32 	%f213, %f64;
	bra.uni 	$L__BB1_82;
$L__BB1_79:
	sub.s32 	%r133, %r149, %r68;
	mad.lo.s32 	%r134, %r133, %r63, %r138;
	mul.wide.s32 	%rd114, %r134, 4;
	add.s64 	%rd115, %rd1, %rd114;
	ld.global.nc.f32 	%f66, [%rd115];
	sub.s32 	%r135, %r149, %r7;
	mad.lo.s32 	%r136, %r135, %r63, %r138;
	mul.wide.s32 	%rd116, %r136, 4;
	add.s64 	%rd117, %rd1, %rd116;
	ld.global.nc.f32 	%f67, [%rd117];
	setp.eq.f32 	%p77, %f67, 0f00000000;
	abs.f32 	%f161, %f66;
	setp.equ.f32 	%p78, %f161, 0f7F800000;
	abs.f32 	%f163, %f67;
	setp.equ.f32 	%p79, %f163, 0f7F800000;
	or.pred  	%p80, %p78, %p79;
	or.pred  	%p81, %p80, %p77;
	mov.f32 	%f211, 0f00000000;
	@%p81 bra 	$L__BB1_81;
	mov.f32 	%f165, 0f42C80000;
	div.rn.f32 	%f166, %f165, %f67;
	fma.rn.f32 	%f211, %f66, %f166, 0fC2C80000;
$L__BB1_81:
	sub.f32 	%f167, %f210, %f211;
	sub.f32 	%f168, %f167, %f212;
	add.f32 	%f70, %f213, %f168;
	sub.f32 	%f169, %f70, %f213;
	sub.f32 	%f212, %f169, %f168;
	mov.f32 	%f213, %f70;
$L__BB1_82:
	setp.lt.s32 	%p82, %r149, %r25;
	@%p82 bra 	$L__BB1_87;
	setp.lt.s32 	%p83, %r73, 1;
	mul.f32 	%f172, %f183, %f201;
	fma.rn.f32 	%f173, %f205, %f184, %f172;
	fma.rn.f32 	%f174, %f209, %f185, %f173;
	fma.rn.f32 	%f175, %f213, %f186, %f174;
	mul.wide.s32 	%rd118, %r54, 4;
	add.s64 	%rd119, %rd3, %rd118;
	st.global.f32 	[%rd119], %f175;
	sub.f32 	%f176, %f175, %f189;
	add.f32 	%f74, %f188, %f176;
	sub.f32 	%f177, %f74, %f188;
	sub.f32 	%f189, %f177, %f176;
	sub.s32 	%r55, %r149, %r73;
	setp.lt.s32 	%p84, %r55, %r25;
	or.pred  	%p85, %p83, %p84;
	mov.f32 	%f188, %f74;
	@%p85 bra 	$L__BB1_85;
	mad.lo.s32 	%r137, %r55, %r63, %r138;
	mul.wide.s32 	%rd120, %r137, 4;
	add.s64 	%rd121, %rd3, %rd120;
	ld.global.f32 	%f178, [%rd121];
	neg.f32 	%f179, %f178;
	sub.f32 	%f180, %f179, %f189;
	add.f32 	%f188, %f74, %f180;
	sub.f32 	%f181, %f188, %f74;
	sub.f32 	%f189, %f181, %f180;
$L__BB1_85:
	setp.lt.s32 	%p86, %r149, %r26;
	@%p86 bra 	$L__BB1_87;
	mul.f32 	%f182, %f187, %f188;
	add.s64 	%rd123, %rd2, %rd118;
	st.global.f32 	[%rd123], %f182;
$L__BB1_87:
	add.s32 	%r149, %r149, 1;
	setp.eq.s32 	%p87, %r149, %r64;
	@%p87 bra 	$L__BB1_88;
	bra.uni 	$L__BB1_50;
$L__BB1_88:
	add.s32 	%r138, %r138, %r14;
	setp.lt.s32 	%p88, %r138, %r63;
	@%p88 bra 	$L__BB1_12;
$L__BB1_89:
	ret;

}


// ===== COMPILED SASS (sm_100) =====

	.target	sm_100

	.elftype	@"ET_EXEC"


//--------------------- .note.nv.tkinfo           --------------------------
	.section	.note.nv.tkinfo,"",@"SHT_NOTE"
	.sectionflags	@"SHF_NOTE_NV_TKINFO"
	.tkinfo
        /*0018*/ 	.word	0x00000002
        /*0030*/ 	.string	""
        /*0030*/ 	.string	"ptxas"
        /*0030*/ 	.string	"Cuda compilation tools, release 13.0, V13.0.88"
        /*0030*/ 	.string	"Build cuda_13.0.r13.0/compiler.36424714_0"
        /*0030*/ 	.string	"-arch sm_100 -m 64 "



//--------------------- .note.nv.cuinfo           --------------------------
	.section	.note.nv.cuinfo,"",@"SHT_NOTE"
	.sectionflags	@"SHF_NOTE_NV_CUINFO"
        /*0018*/ 	.short	0x0002
        /*001a*/ 	.short	0x0064
        /*001c*/ 	.short	0x0082
	.zero		2


//--------------------- .nv.info                  --------------------------
	.section	.nv.info,"",@"SHT_CUDA_INFO"
	.align	4


	//----- nvinfo : EIATTR_REGCOUNT
	.align		4
        /*0000*/ 	.byte	0x04, 0x2f
        /*0002*/ 	.short	(.L_1 - .L_0)
	.align		4
.L_0:
        /*0004*/ 	.word	index@(kst_batch_f32)
        /*0008*/ 	.word	0x00000038


	//----- nvinfo : EIATTR_FRAME_SIZE
	.align		4
.L_1:
        /*000c*/ 	.byte	0x04, 0x11
        /*000e*/ 	.short	(.L_3 - .L_2)
	.align		4
.L_2:
        /*0010*/ 	.word	index@($__internal_3_$__cuda_sm3x_div_rn_noftz_f32_slowpath)
        /*0014*/ 	.word	0x00000000


	//----- nvinfo : EIATTR_FRAME_SIZE
	.align		4
.L_3:
        /*0018*/ 	.byte	0x04, 0x11
        /*001a*/ 	.short	(.L_5 - .L_4)
	.align		4
.L_4:
        /*001c*/ 	.word	index@($__internal_2_$__cuda_sm20_rcp_rn_f32_slowpath)
        /*0020*/ 	.word	0x00000000


	//----- nvinfo : EIATTR_FRAME_SIZE
	.align		4
.L_5:
        /*0024*/ 	.byte	0x04, 0x11
        /*0026*/ 	.short	(.L_7 - .L_6)
	.align		4
.L_6:
        /*0028*/ 	.word	index@(kst_batch_f32)
        /*002c*/ 	.word	0x00000000


	//----- nvinfo : EIATTR_REGCOUNT
	.align		4
.L_7:
        /*0030*/ 	.byte	0x04, 0x2f
        /*0032*/ 	.short	(.L_9 - .L_8)
	.align		4
.L_8:
        /*0034*/ 	.word	index@(kst_many_series_one_param_f32)
        /*0038*/ 	.word	0x00000030


	//----- nvinfo : EIATTR_FRAME_SIZE
	.align		4
.L_9:
        /*003c*/ 	.byte	0x04, 0x11
        /*003e*/ 	.short	(.L_11 - .L_10)
	.align		4
.L_10:
        /*0040*/ 	.word	index@($__internal_1_$__cuda_sm3x_div_rn_noftz_f32_slowpath)
        /*0044*/ 	.word	0x00000000


	//----- nvinfo : EIATTR_FRAME_SIZE
	.align		4
.L_11:
        /*0048*/ 	.byte	0x04, 0x11
        /*004a*/ 	.short	(.L_13 - .L_12)
	.align		4
.L_12:
        /*004c*/ 	.word	index@($__internal_0_$__cuda_sm20_rcp_rn_f32_slowpath)
        /*0050*/ 	.word	0x00000000


	//----- nvinfo : EIATTR_FRAME_SIZE
	.align		4
.L_13:
        /*0054*/ 	.byte	0x04, 0x11
        /*0056*/ 	.short	(.L_15 - .L_14)
	.align		4
.L_14:
        /*0058*/ 	.word	index@(kst_many_series_one_param_f32)
        /*005c*/ 	.word	0x00000000


	//----- nvinfo : EIATTR_MIN_STACK_SIZE
	.align		4
.L_15:
        /*0060*/ 	.byte	0x04, 0x12
        /*0062*/ 	.short	(.L_17 - .L_16)
	.align		4
.L_16:
        /*0064*/ 	.word	index@(kst_many_series_one_param_f32)
        /*0068*/ 	.word	0x00000000


	//----- nvinfo : EIATTR_MIN_STACK_SIZE
	.align		4
.L_17:
        /*006c*/ 	.byte	0x04, 0x12
        /*006e*/ 	.short	(.L_19 - .L_18)
	.align		4
.L_18:
        /*0070*/ 	.word	index@(kst_batch_f32)
        /*0074*/ 	.word	0x00000000
.L_19:


//--------------------- .nv.compat                --------------------------
	.section	.nv.compat,"",@"SHT_CUDA_COMPAT_INFO"
	.align	4
        /*0000*/ 	.byte	0x02, 0x09, 0x00, 0x00, 0x02, 0x02, 0x01, 0x00, 0x02, 0x05, 0x05, 0x00, 0x03, 0x07, 0x01, 0x01
        /*0010*/ 	.byte	0x02, 0x03, 0x00, 0x00, 0x02, 0x06, 0x01, 0x00, 0x04, 0x0b, 0x08, 0x00, 0x01, 0x00, 0x00, 0x00
        /*0020*/ 	.byte	0x00, 0x00, 0x00, 0x00


//--------------------- .nv.info.kst_many_series_one_param_f32 --------------------------
	.section	.nv.info.kst_many_series_one_param_f32,"",@"SHT_CUDA_INFO"
	.sectionflags	@""
	.align	4


	//----- nvinfo : EIATTR_CUDA_API_VERSION
	.align		4
        /*0000*/ 	.byte	0x04, 0x37
        /*0002*/ 	.short	(.L_21 - .L_20)
.L_20:
        /*0004*/ 	.word	0x00000082


	//----- nvinfo : EIATTR_KPARAM_INFO
	.align		4
.L_21:
        /*0008*/ 	.byte	0x04, 0x17
        /*000a*/ 	.short	(.L_23 - .L_22)
.L_22:
        /*000c*/ 	.word	0x00000000
        /*0010*/ 	.short	0x000e
        /*0012*/ 	.short	0x0048
        /*0014*/ 	.byte	0x00, 0xf5, 0x21, 0x00


	//----- nvinfo : EIATTR_KPARAM_INFO
	.align		4
.L_23:
        /*0018*/ 	.byte	0x04, 0x17
        /*001a*/ 	.short	(.L_25 - .L_24)
.L_24:
        /*001c*/ 	.word	0x00000000
        /*0020*/ 	.short	0x000d
        /*0022*/ 	.short	0x0040
        /*0024*/ 	.byte	0x00, 0xf5, 0x21, 0x00


	//----- nvinfo : EIATTR_KPARAM_INFO
	.align		4
.L_25:
        /*0028*/ 	.byte	0x04, 0x17
        /*002a*/ 	.short	(.L_27 - .L_26)
.L_26:
        /*002c*/ 	.word	0x00000000
        /*0030*/ 	.short	0x000c
        /*0032*/ 	.short	0x0038
        /*0034*/ 	.byte	0x00, 0xf5, 0x21, 0x00


	//----- nvinfo : EIATTR_KPARAM_INFO
	.align		4
.L_27:
        /*0038*/ 	.byte	0x04, 0x17
        /*003a*/ 	.short	(.L_29 - .L_28)
.L_28:
        /*003c*/ 	.word	0x00000000
        /*0040*/ 	.short	0x000b
        /*0042*/ 	.short	0x0030
        /*0044*/ 	.byte	0x00, 0xf0, 0x11, 0x00


	//----- nvinfo : EIATTR_KPARAM_INFO
	.align		4
.L_29:
        /*0048*/ 	.byte	0x04, 0x17
        /*004a*/ 	.short	(.L_31 - .L_30)
.L_30:
        /*004c*/ 	.word	0x00000000
        /*0050*/ 	.short	0x000a
        /*0052*/ 	.short	0x002c
        /*0054*/ 	.byte	0x00, 0xf0, 0x11, 0x00


	//----- nvinfo : EIATTR_KPARAM_INFO
	.align		4
.L_31:
        /*0058*/ 	.byte	0x04, 0x17
        /*005a*/ 	.short	(.L_33 - .L_32)
.L_32:
        /*005c*/ 	.word	0x00000000
        /*0060*/ 	.short	0x0009
        /*0062*/ 	.short	0x0028
        /*0064*/ 	.byte	0x00, 0xf0, 0x11, 0x00


	//----- nvinfo : EIATTR_KPARAM_INFO
	.align		4
.L_33:
        /*0068*/ 	.byte	0x04, 0x17
        /*006a*/ 	.short	(.L_35 - .L_34)
.L_34:
        /*006c*/ 	.word	0x00000000
        /*0070*/ 	.short	0x0008
        /*0072*/ 	.short	0x0024
        /*0074*/ 	.byte	0x00, 0xf0, 0x11, 0x00


	//----- nvinfo : EIATTR_KPARAM_INFO
	.align		4
.L_35:
        /*0078*/ 	.byte	0x04, 0x17
        /*007a*/ 	.short	(.L_37 - .L_36)
.L_36:
        /*007c*/ 	.word	0x00000000
        /*0080*/ 	.short	0x0007
        /*0082*/ 	.short	0x0020
        /*0084*/ 	.byte	0x00, 0xf0, 0x11, 0x00


	//----- nvinfo : EIATTR_KPARAM_INFO
	.align		4
.L_37:
        /*0088*/ 	.byte	0x04, 0x17
        /*008a*/ 	.short	(.L_39 - .L_38)
.L_38:
        /*008c*/ 	.word	0x00000000
        /*0090*/ 	.short	0x0006
        /*0092*/ 	.short	0x001c
        /*0094*/ 	.byte	0x00, 0xf0, 0x11, 0x00


	//----- nvinfo : EIATTR_KPARAM_INFO
	.align		4
.L_39:
        /*0098*/ 	.byte	0x04, 0x17
        /*009a*/ 	.short	(.L_41 - .L_40)
.L_40:
        /*009c*/ 	.word	0x00000000
        /*00a0*/ 	.short	0x0005
        /*00a2*/ 	.short	0x0018
        /*00a4*/ 	.byte	0x00, 0xf0, 0x11, 0x00


	//----- nvinfo : EIATTR_KPARAM_INFO
	.align		4
.L_41:
        /*00a8*/ 	.byte	0x04, 0x17
        /*00aa*/ 	.short	(.L_43 - .L_42)
.L_42:
        /*00ac*/ 	.word	0x00000000
        /*00b0*/ 	.short	0x0004
        /*00b2*/ 	.short	0x0014
        /*00b4*/ 	.byte	0x00, 0xf0, 0x11, 0x00


	//----- nvinfo : EIATTR_KPARAM_INFO
	.align		4
.L_43:
        /*00b8*/ 	.byte	0x04, 0x17
        /*00ba*/ 	.short	(.L_45 - .L_44)
.L_44:
        /*00bc*/ 	.word	0x00000000
        /*00c0*/ 	.short	0x0003
        /*00c2*/ 	.short	0x0010
        /*00c4*/ 	.byte	0x00, 0xf0, 0x11, 0x00


	//----- nvinfo : EIATTR_KPARAM_INFO
	.align		4
.L_45:
        /*00c8*/ 	.byte	0x04, 0x17
        /*00ca*/ 	.short	(.L_47 - .L_46)
.L_46:
        /*00cc*/ 	.word	0x00000000
        /*00d0*/ 	.short	0x0002
        /*00d2*/ 	.short	0x000c
        /*00d4*/ 	.byte	0x00, 0xf0, 0x11, 0x00


	//----- nvinfo : EIATTR_KPARAM_INFO
	.align		4
.L_47:
        /*00d8*/ 	.byte	0x04, 0x17
        /*00da*/ 	.short	(.L_49 - .L_48)
.L_48:
        /*00dc*/ 	.word	0x00000000
        /*00e0*/ 	.short	0x0001
        /*00e2*/ 	.short	0x0008
        /*00e4*/ 	.byte	0x00, 0xf0, 0x11, 0x00


	//----- nvinfo : EIATTR_KPARAM_INFO
	.align		4
.L_49:
        /*00e8*/ 	.byte	0x04, 0x17
        /*00ea*/ 	.short	(.L_51 - .L_50)
.L_50:
        /*00ec*/ 	.word	0x00000000
        /*00f0*/ 	.short	0x0000
        /*00f2*/ 	.short	0x0000
        /*00f4*/ 	.byte	0x00, 0xf5, 0x21, 0x00


	//----- nvinfo : EIATTR_SPARSE_MMA_MASK
	.align		4
.L_51:
        /*00f8*/ 	.byte	0x03, 0x50
        /*00fa*/ 	.short	0x0000


	//----- nvinfo : EIATTR_MAXREG_COUNT
	.align		4
        /*00fc*/ 	.byte	0x03, 0x1b
        /*00fe*/ 	.short	0x00ff


	//----- nvinfo : EIATTR_MERCURY_ISA_VERSION
	.align		4
        /*0100*/ 	.byte	0x03, 0x5f
        /*0102*/ 	.short	0x0101


	//----- nvinfo : EIATTR_VRC_CTA_INIT_COUNT
	.align		4
        /*0104*/ 	.byte	0x02, 0x4a
	.zero		1
	.zero		1


	//----- nvinfo : EIATTR_EXIT_INSTR_OFFSETS
	.align		4
        /*0108*/ 	.byte	0x04, 0x1c
        /*010a*/ 	.short	(.L_53 - .L_52)


	//   ....[0]....
.L_52:
        /*010c*/ 	.word	0x00000610


	//   ....[1]....
        /*0110*/ 	.word	0x000030e0


	//----- nvinfo : EIATTR_CRS_STACK_SIZE
	.align		4
.L_53:
        /*0114*/ 	.byte	0x04, 0x1e
        /*0116*/ 	.short	(.L_55 - .L_54)
.L_54:
        /*0118*/ 	.word	0x00000000


	//----- nvinfo : EIATTR_CBANK_PARAM_SIZE
	.align		4
.L_55:
        /*011c*/ 	.byte	0x03, 0x19
        /*011e*/ 	.short	0x0050


	//----- nvinfo : EIATTR_PARAM_CBANK
	.align		4
        /*0120*/ 	.byte	0x04, 0x0a
        /*0122*/ 	.short	(.L_57 - .L_56)
	.align		4
.L_56:
        /*0124*/ 	.word	index@(.nv.constant0.kst_many_series_one_param_f32)
        /*0128*/ 	.short	0x0380
        /*012a*/ 	.short	0x0050


	//----- nvinfo : EIATTR_SW_WAR
	.align		4
.L_57:
        /*012c*/ 	.byte	0x04, 0x36
        /*012e*/ 	.short	(.L_59 - .L_58)
.L_58:
        /*0130*/ 	.word	0x00000008
.L_59:


//--------------------- .nv.info.kst_batch_f32    --------------------------
	.section	.nv.info.kst_batch_f32,"",@"SHT_CUDA_INFO"
	.sectionflags	@""
	.align	4


	//----- nvinfo : EIATTR_CUDA_API_VERSION
	.align		4
        /*0000*/ 	.byte	0x04, 0x37
        /*0002*/ 	.short	(.L_61 - .L_60)
.L_60:
        /*0004*/ 	.word	0x00000082


	//----- nvinfo : EIATTR_KPARAM_INFO
	.align		4
.L_61:
        /*0008*/ 	.byte	0x04, 0x17
        /*000a*/ 	.short	(.L_63 - .L_62)
.L_62:
        /*000c*/ 	.word	0x00000000
        /*0010*/ 	.short	0x000e
        /*0012*/ 	.short	0x0068
        /*0014*/ 	.byte	0x00, 0xf5, 0x21, 0x00


	//----- nvinfo : EIATTR_KPARAM_INFO
	.align		4
.L_63:
        /*0018*/ 	.byte	0x04, 0x17
        /*001a*/ 	.short	(.L_65 - .L_64)
.L_64:
        /*001c*/ 	.word	0x00000000
        /*0020*/ 	.short	0x000d
        /*0022*/ 	.short	0x0060
        /*0024*/ 	.byte	0x00, 0xf5, 0x21, 0x00


	//----- nvinfo : EIATTR_KPARAM_INFO
	.align		4
.L_65:
        /*0028*/ 	.byte	0x04, 0x17
        /*002a*/ 	.short	(.L_67 - .L_66)
.L_66:
        /*002c*/ 	.word	0x00000000
        /*0030*/ 	.short	0x000c
        /*0032*/ 	.short	0x0058
        /*0034*/ 	.byte	0x00, 0xf0, 0x11, 0x00


	//----- nvinfo : EIATTR_KPARAM_INFO
	.align		4
.L_67:
        /*0038*/ 	.byte	0x04, 0x17
        /*003a*/ 	.short	(.L_69 - .L_68)
.L_68:
        /*003c*/ 	.word	0x00000000
        /*0040*/ 	.short	0x000b
        /*0042*/ 	.short	0x0054
        /*0044*/ 	.byte	0x00, 0xf0, 0x11, 0x00


	//----- nvinfo : EIATTR_KPARAM_INFO
	.align		4
.L_69:
        /*0048*/ 	.byte	0x04, 0x17
        /*004a*/ 	.short	(.L_71 - .L_70)
.L_70:
        /*004c*/ 	.word	0x00000000
        /*0050*/ 	.short	0x000a
        /*0052*/ 	.short	0x0050
        /*0054*/ 	.byte	0x00, 0xf0, 0x11, 0x00


	//----- nvinfo : EIATTR_KPARAM_INFO
	.align		4
.L_71:
        /*0058*/ 	.byte	0x04, 0x17
        /*005a*/ 	.short	(.L_73 - .L_72)
.L_72:
        /*005c*/ 	.word	0x00000000
        /*0060*/ 	.short	0x0009
        /*0062*/ 	.short	0x0048
        /*0064*/ 	.byte	0x00, 0xf5, 0x21, 0x00


	//----- nvinfo : EIATTR_KPARAM_INFO
	.align		4
.L_73:
        /*0068*/ 	.byte	0x04, 0x17
        /*006a*/ 	.short	(.L_75 - .L_74)
.L_74:
        /*006c*/ 	.word	0x00000000
        /*0070*/ 	.short	0x0008
        /*0072*/ 	.short	0x0040
        /*0074*/ 	.byte	0x00, 0xf5, 0x21, 0x00


	//----- nvinfo : EIATTR_KPARAM_INFO
	.align		4
.L_75:
        /*0078*/ 	.byte	0x04, 0x17
        /*007a*/ 	.short	(.L_77 - .L_76)
.L_76:
        /*007c*/ 	.word	0x00000000
        /*0080*/ 	.short	0x0007
        /*0082*/ 	.short	0x0038
        /*0084*/ 	.byte	0x00, 0xf5, 0x21, 0x00


	//----- nvinfo : EIATTR_KPARAM_INFO
	.align		4
.L_77:
        /*0088*/ 	.byte	0x04, 0x17
        /*008a*/ 	.short	(.L_79 - .L_78)
.L_78:
        /*008c*/ 	.word	0x00000000
        /*0090*/ 	.short	0x0006
        /*0092*/ 	.short	0x0030
        /*0094*/ 	.byte	0x00, 0xf5, 0x21, 0x00


	//----- nvinfo : EIATTR_KPARAM_INFO
	.align		4
.L_79:
        /*0098*/ 	.byte	0x04, 0x17
        /*009a*/ 	.short	(.L_81 - .L_80)
.L_80:
        /*009c*/ 	.word	0x00000000
        /*00a0*/ 	.short	0x0005
        /*00a2*/ 	.short	0x0028
        /*00a4*/ 	.byte	0x00, 0xf5, 0x21, 0x00


	//----- nvinfo : EIATTR_KPARAM_INFO
	.align		4
.L_81:
        /*00a8*/ 	.byte	0x04, 0x17
        /*00aa*/ 	.short	(.L_83 - .L_82)
.L_82:
        /*00ac*/ 	.word	0x00000000
        /*00b0*/ 	.short	0x0004
        /*00b2*/ 	.short	0x0020
        /*00b4*/ 	.byte	0x00, 0xf5, 0x21, 0x00


	//----- nvinfo : EIATTR_KPARAM_INFO
	.align		4
.L_83:
        /*00b8*/ 	.byte	0x04, 0x17
        /*00ba*/ 	.short	(.L_85 - .L_84)
.L_84:
        /*00bc*/ 	.word	0x00000000
        /*00c0*/ 	.short	0x0003
        /*00c2*/ 	.short	0x0018
        /*00c4*/ 	.byte	0x00, 0xf5, 0x21, 0x00


	//----- nvinfo : EIATTR_KPARAM_INFO
	.align		4
.L_85:
        /*00c8*/ 	.byte	0x04, 0x17
        /*00ca*/ 	.short	(.L_87 - .L_86)
.L_86:
        /*00cc*/ 	.word	0x00000000
        /*00d0*/ 	.short	0x0002
        /*00d2*/ 	.short	0x0010
        /*00d4*/ 	.byte	0x00, 0xf5, 0x21, 0x00


	//----- nvinfo : EIATTR_KPARAM_INFO
	.align		4
.L_87:
        /*00d8*/ 	.byte	0x04, 0x17
        /*00da*/ 	.short	(.L_89 - .L_88)
.L_88:
        /*00dc*/ 	.word	0x00000000
        /*00e0*/ 	.short	0x0001
        /*00e2*/ 	.short	0x0008
        /*00e4*/ 	.byte	0x00, 0xf5, 0x21, 0x00


	//----- nvinfo : EIATTR_KPARAM_INFO
	.align		4
.L_89:
        /*00e8*/ 	.byte	0x04, 0x17
        /*00ea*/ 	.short	(.L_91 - .L_90)
.L_90:
        /*00ec*/ 	.word	0x00000000
        /*00f0*/ 	.short	0x0000
        /*00f2*/ 	.short	0x0000
        /*00f4*/ 	.byte	0x00, 0xf5, 0x21, 0x00


	//----- nvinfo : EIATTR_SPARSE_MMA_MASK
	.align		4
.L_91:
        /*00f8*/ 	.byte	0x03, 0x50
        /*00fa*/ 	.short	0x0000


	//----- nvinfo : EIATTR_MAXREG_COUNT
	.align		4
        /*00fc*/ 	.byte	0x03, 0x1b
        /*00fe*/ 	.short	0x00ff


	//----- nvinfo : EIATTR_MERCURY_ISA_VERSION
	.align		4
        /*0100*/ 	.byte	0x03, 0x5f
        /*0102*/ 	.short	0x0101


	//----- nvinfo : EIATTR_VRC_CTA_INIT_COUNT
	.align		4
        /*0104*/ 	.byte	0x02, 0x4a
	.zero		1
	.zero		1


	//----- nvinfo : EIATTR_EXIT_INSTR_OFFSETS
	.align		4
        /*0108*/ 	.byte	0x04, 0x1c
        /*010a*/ 	.short	(.L_93 - .L_92)


	//   ....[0]....
.L_92:
        /*010c*/ 	.word	0x00000090


	//   ....[1]....
        /*0110*/ 	.word	0x00000c90


	//   ....[2]....
        /*0114*/ 	.word	0x00003680


	//----- nvinfo : EIATTR_CRS_STACK_SIZE
	.align		4
.L_93:
        /*0118*/ 	.byte	0x04, 0x1e
        /*011a*/ 	.short	(.L_95 - .L_94)
.L_94:
        /*011c*/ 	.word	0x00000000


	//----- nvinfo : EIATTR_CBANK_PARAM_SIZE
	.align		4
.L_95:
        /*0120*/ 	.byte	0x03, 0x19
        /*0122*/ 	.short	0x0070


	//----- nvinfo : EIATTR_PARAM_CBANK
	.align		4
        /*0124*/ 	.byte	0x04, 0x0a
        /*0126*/ 	.short	(.L_97 - .L_96)
	.align		4
.L_96:
        /*0128*/ 	.word	index@(.nv.constant0.kst_batch_f32)
        /*012c*/ 	.short	0x0380
        /*012e*/ 	.short	0x0070


	//----- nvinfo : EIATTR_SW_WAR
	.align		4
.L_97:
        /*0130*/ 	.byte	0x04, 0x36
        /*0132*/ 	.short	(.L_99 - .L_98)
.L_98:
        /*0134*/ 	.word	0x00000008
.L_99:


//--------------------- .nv.callgraph             --------------------------
	.section	.nv.callgraph,"",@"SHT_CUDA_CALLGRAPH"
	.align	4
	.sectionentsize	8
	.align		4
        /*0000*/ 	.word	0x00000000
	.align		4
        /*0004*/ 	.word	0xffffffff
	.align		4
        /*0008*/ 	.word	0x00000000
	.align		4
        /*000c*/ 	.word	0xfffffffe
	.align		4
        /*0010*/ 	.word	0x00000000
	.align		4
        /*0014*/ 	.word	0xfffffffd
	.align		4
        /*0018*/ 	.word	0x00000000
	.align		4
        /*001c*/ 	.word	0xfffffffc


//--------------------- .text.kst_many_series_one_param_f32 --------------------------
	.section	.text.kst_many_series_one_param_f32,"ax",@progbits
	.align	128
        .global         kst_many_series_one_param_f32
        .type           kst_many_series_one_param_f32,@function
        .size           kst_many_series_one_param_f32,(.L_x_208 - kst_many_series_one_param_f32)
        .other          kst_many_series_one_param_f32,@"STO_CUDA_ENTRY STV_DEFAULT"
kst_many_series_one_param_f32:
.text.kst_many_series_one_param_f32:
[----:B------:R-:W-:Y:S01]  /*0000*/  LDC R1, c[0x0][0x37c] ;  /* 0x0000df00ff017b82 */ /* 0x000fe20000000800 */
[----:B------:R-:W0:Y:S01]  /*0010*/  S2R R3, SR_TID.X ;  /* 0x0000000000037919 */ /* 0x000e220000002100 */
[----:B------:R-:W1:Y:S06]  /*0020*/  LDCU UR5, c[0x0][0x390] ;  /* 0x00007200ff0577ac */ /* 0x000e6c0008000800 */
[----:B------:R-:W0:Y:S01]  /*0030*/  S2UR UR4, SR_CTAID.X ;  /* 0x00000000000479c3 */ /* 0x000e220000002500 */
[----:B------:R-:W-:-:S07]  /*0040*/  HFMA2 R35, -RZ, RZ, 0, 0 ;  /* 0x00000000ff237431 */ /* 0x000fce00000001ff */
[----:B------:R-:W0:Y:S01]  /*0050*/  LDC R26, c[0x0][0x360] ;  /* 0x0000d800ff1a7b82 */ /* 0x000e220000000800 */
[----:B-1----:R-:W-:Y:S01]  /*0060*/  UISETP.GE.AND UP0, UPT, UR5, 0x1, UPT ;  /* 0x000000010500788c */ /* 0x002fe2000bf06270 */
[----:B0-----:R-:W-:-:S08]  /*0070*/  IMAD R28, R26, UR4, R3 ;  /* 0x000000041a1c7c24 */ /* 0x001fd0000f8e0203 */
[----:B------:R-:W-:Y:S05]  /*0080*/  BRA.U !UP0, `(.L_x_0) ;  /* 0x0000000108347547 */ /* 0x000fea000b800000 */
[----:B------:R-:W-:-:S04]  /*0090*/  I2FP.F32.U32 R0, UR5 ;  /* 0x0000000500007c45 */ /* 0x000fc80008201000 */
[----:B------:R-:W-:-:S04]  /*00a0*/  IADD3 R2, PT, PT, R0, 0x1800000, RZ ;  /* 0x0180000000027810 */ /* 0x000fc80007ffe0ff */
[----:B------:R-:W-:-:S04]  /*00b0*/  LOP3.LUT R2, R2, 0x7f800000, RZ, 0xc0, !PT ;  /* 0x7f80000002027812 */ /* 0x000fc800078ec0ff */
[----:B------:R-:W-:-:S13]  /*00c0*/  ISETP.GT.U32.AND P0, PT, R2, 0x1ffffff, PT ;  /* 0x01ffffff0200780c */ /* 0x000fda0003f04070 */
[----:B------:R-:W-:Y:S05]  /*00d0*/  @P0 BRA `(.L_x_1) ;  /* 0x0000000000100947 */ /* 0x000fea0003800000 */
[----:B------:R-:W-:-:S07]  /*00e0*/  MOV R7, 0x100 ;  /* 0x0000010000077802 */ /* 0x000fce0000000f00 */
[----:B------:R-:W-:Y:S05]  /*00f0*/  CALL.REL.NOINC `($__internal_0_$__cuda_sm20_rcp_rn_f32_slowpath) ;  /* 0x0000002c00fc7944 */ /* 0x000fea0003c00000 */
[----:B------:R-:W-:Y:S01]  /*0100*/  MOV R35, R27 ;  /* 0x0000001b00237202 */ /* 0x000fe20000000f00 */
[----:B------:R-:W-:Y:S06]  /*0110*/  BRA `(.L_x_0) ;  /* 0x0000000000107947 */ /* 0x000fec0003800000 */
.L_x_1:
[----:B------:R-:W0:Y:S02]  /*0120*/  MUFU.RCP R35, R0 ;  /* 0x0000000000237308 */ /* 0x000e240000001000 */
[----:B0-----:R-:W-:-:S04]  /*0130*/  FFMA R2, R0, R35, -1 ;  /* 0xbf80000000027423 */ /* 0x001fc80000000023 */
[----:B------:R-:W-:-:S04]  /*0140*/  FADD.FTZ R2, -R2, -RZ ;  /* 0x800000ff02027221 */ /* 0x000fc80000010100 */
[----:B------:R-:W-:-:S07]  /*0150*/  FFMA R35, R35, R2, R35 ;  /* 0x0000000223237223 */ /* 0x000fce0000000023 */
.L_x_0:
[----:B------:R-:W0:Y:S01]  /*0160*/  LDCU UR4, c[0x0][0x394] ;  /* 0x00007280ff0477ac */ /* 0x000e220008000800 */
[----:B------:R-:W-:Y:S01]  /*0170*/  IMAD.MOV.U32 R33, RZ, RZ, RZ ;  /* 0x000000ffff217224 */ /* 0x000fe200078e00ff */
[----:B0-----:R-:W-:-:S09]  /*0180*/  UISETP.GE.AND UP0, UPT, UR4, 0x1, UPT ;  /* 0x000000010400788c */ /* 0x001fd2000bf06270 */
[----:B------:R-:W-:Y:S05]  /*0190*/  BRA.U !UP0, `(.L_x_2) ;  /* 0x00000001083c7547 */ /* 0x000fea000b800000 */
[----:B------:R-:W-:Y:S01]  /*01a0*/  I2FP.F32.U32 R37, UR4 ;  /* 0x0000000400257c45 */ /* 0x000fe20008201000 */
[----:B------:R-:W-:Y:S02]  /*01b0*/  UMOV UR4, 0x40000000 ;  /* 0x4000000000047882 */ /* 0x000fe40000000000 */
[----:B------:R-:W-:Y:S01]  /*01c0*/  MOV R4, UR4 ;  /* 0x0000000400047c02 */ /* 0x000fe20008000f00 */
[----:B------:R-:W0:Y:S08]  /*01d0*/  MUFU.RCP R0, R37 ;  /* 0x0000002500007308 */ /* 0x000e300000001000 */
[----:B------:R-:W1:Y:S01]  /*01e0*/  FCHK P0, R4, R37 ;  /* 0x0000002504007302 */ /* 0x000e620000000000 */
[----:B0-----:R-:W-:-:S04]  /*01f0*/  FFMA R3, -R37, R0, 1 ;  /* 0x3f80000025037423 */ /* 0x001fc80000000100 */
[----:B------:R-:W-:-:S04]  /*0200*/  FFMA R0, R0, R3, R0 ;  /* 0x0000000300007223 */ /* 0x000fc80000000000 */
[----:B------:R-:W-:-:S04]  /*0210*/  FFMA R2, R0, 2, RZ ;  /* 0x4000000000027823 */ /* 0x000fc800000000ff */
[----:B------:R-:W-:-:S04]  /*0220*/  FFMA R3, -R37, R2, 2 ;  /* 0x4000000025037423 */ /* 0x000fc80000000102 */
[----:B------:R-:W-:Y:S01]  /*0230*/  FFMA R33, R0, R3, R2 ;  /* 0x0000000300217223 */ /* 0x000fe20000000002 */
[----:B-1----:R-:W-:Y:S06]  /*0240*/  @!P0 BRA `(.L_x_2) ;  /* 0x0000000000108947 */ /* 0x002fec0003800000 */
[----:B------:R-:W-:Y:S01]  /*0250*/  HFMA2 R0, -RZ, RZ, 2, 0 ;  /* 0x40000000ff007431 */ /* 0x000fe200000001ff */
[----:B------:R-:W-:-:S07]  /*0260*/  MOV R30, 0x280 ;  /* 0x00000280001e7802 */ /* 0x000fce0000000f00 */
[----:B------:R-:W-:Y:S05]  /*0270*/  CALL.REL.NOINC `($__internal_1_$__cuda_sm3x_div_rn_noftz_f32_slowpath) ;  /* 0x0000003000707944 */ /* 0x000fea0003c00000 */
[----:B------:R-:W-:-:S07]  /*0280*/  MOV R33, R0 ;  /* 0x0000000000217202 */ /* 0x000fce0000000f00 */
.L_x_2:
        /* <DEDUP_REMOVED lines=15> */
[----:B------:R-:W-:Y:S01]  /*0380*/  HFMA2 R0, -RZ, RZ, 2.125, 0 ;  /* 0x40400000ff007431 */ /* 0x000fe200000001ff */
[----:B------:R-:W-:-:S07]  /*0390*/  MOV R30, 0x3b0 ;  /* 0x000003b0001e7802 */ /* 0x000fce0000000f00 */
[----:B------:R-:W-:Y:S05]  /*03a0*/  CALL.REL.NOINC `($__internal_1_$__cuda_sm3x_div_rn_noftz_f32_slowpath) ;  /* 0x0000003000247944 */ /* 0x000fea0003c00000 */
[----:B------:R-:W-:-:S07]  /*03b0*/  MOV R31, R0 ;  /* 0x00000000001f7202 */ /* 0x000fce0000000f00 */
.L_x_3:
        /* <DEDUP_REMOVED lines=15> */
[----:B------:R-:W-:Y:S01]  /*04b0*/  HFMA2 R0, -RZ, RZ, 2.25, 0 ;  /* 0x40800000ff007431 */ /* 0x000fe200000001ff */
[----:B------:R-:W-:-:S07]  /*04c0*/  MOV R30, 0x4e0 ;  /* 0x000004e0001e7802 */ /* 0x000fce0000000f00 */
[----:B------:R-:W-:Y:S05]  /*04d0*/  CALL.REL.NOINC `($__internal_1_$__cuda_sm3x_div_rn_noftz_f32_slowpath) ;  /* 0x0000002c00d87944 */ /* 0x000fea0003c00000 */
[----:B------:R-:W-:-:S07]  /*04e0*/  MOV R29, R0 ;  /* 0x00000000001d7202 */ /* 0x000fce0000000f00 */
.L_x_4:
[----:B------:R-:W0:Y:S01]  /*04f0*/  LDCU UR4, c[0x0][0x3b0] ;  /* 0x00007600ff0477ac */ /* 0x000e220008000800 */
[----:B------:R-:W-:Y:S01]  /*0500*/  IMAD.MOV.U32 R27, RZ, RZ, RZ ;  /* 0x000000ffff1b7224 */ /* 0x000fe200078e00ff */
[----:B0-----:R-:W-:-:S09]  /*0510*/  UISETP.GE.AND UP0, UPT, UR4, 0x1, UPT ;  /* 0x000000010400788c */ /* 0x001fd2000bf06270 */
        /* <DEDUP_REMOVED lines=8> */
[----:B------:R-:W-:Y:S05]  /*05a0*/  BRA `(.L_x_5) ;  /* 0x0000000000107947 */ /* 0x000fea0003800000 */
.L_x_6:
[----:B------:R-:W0:Y:S02]  /*05b0*/  MUFU.RCP R27, R0 ;  /* 0x00000000001b7308 */ /* 0x000e240000001000 */
[----:B0-----:R-:W-:-:S04]  /*05c0*/  FFMA R2, R0, R27, -1 ;  /* 0xbf80000000027423 */ /* 0x001fc8000000001b */
[----:B------:R-:W-:-:S04]  /*05d0*/  FADD.FTZ R2, -R2, -RZ ;  /* 0x800000ff02027221 */ /* 0x000fc80000010100 */
[----:B------:R-:W-:-:S07]  /*05e0*/  FFMA R27, R27, R2, R27 ;  /* 0x000000021b1b7223 */ /* 0x000fce000000001b */
.L_x_5:
[----:B------:R-:W0:Y:S02]  /*05f0*/  LDCU UR4, c[0x0][0x388] ;  /* 0x00007100ff0477ac */ /* 0x000e240008000800 */
[----:B0-----:R-:W-:-:S13]  /*0600*/  ISETP.GE.AND P0, PT, R28, UR4, PT ;  /* 0x000000041c007c0c */ /* 0x001fda000bf06270 */
[----:B------:R-:W-:Y:S05]  /*0610*/  @P0 EXIT ;  /* 0x000000000000094d */ /* 0x000fea0003800000 */
[----:B------:R-:W0:Y:S01]  /*0620*/  LDCU.128 UR8, c[0x0][0x3a0] ;  /* 0x00007400ff0877ac */ /* 0x000e220008000c00 */
[----:B------:R-:W-:Y:S01]  /*0630*/  BSSY.RECONVERGENT B1, `(.L_x_7) ;  /* 0x00002aa000017945 */ /* 0x000fe20003800200 */
[----:B------:R-:W0:Y:S01]  /*0640*/  LDCU.128 UR12, c[0x0][0x390] ;  /* 0x00007200ff0c77ac */ /* 0x000e220008000c00 */
[----:B------:R-:W1:Y:S01]  /*0650*/  LDCU UR4, c[0x0][0x38c] ;  /* 0x00007180ff0477ac */ /* 0x000e620008000800 */
[----:B------:R-:W2:Y:S01]  /*0660*/  LDCU.64 UR18, c[0x0][0x358] ;  /* 0x00006b00ff1277ac */ /* 0x000ea20008000a00 */
[----:B------:R-:W3:Y:S01]  /*0670*/  LDCU UR27, c[0x0][0x388] ;  /* 0x00007100ff1b77ac */ /* 0x000ee20008000800 */
[----:B------:R-:W4:Y:S01]  /*0680*/  LDCU UR28, c[0x0][0x38c] ;  /* 0x00007180ff1c77ac */ /* 0x000f220008000800 */
[----:B0-----:R-:W-:Y:S01]  /*0690*/  UIADD3 UR5, UPT, UPT, UR12, UR8, URZ ;  /* 0x000000080c057290 */ /* 0x001fe2000fffe0ff */
[----:B------:R-:W0:Y:S01]  /*06a0*/  LDCU UR12, c[0x0][0x370] ;  /* 0x00006e00ff0c77ac */ /* 0x000e220008000800 */
[----:B------:R-:W-:Y:S02]  /*06b0*/  UIADD3 UR7, UPT, UPT, UR14, UR10, URZ ;  /* 0x0000000a0e077290 */ /* 0x000fe4000fffe0ff */
[----:B-1----:R-:W-:-:S02]  /*06c0*/  ULOP3.LUT UR10, UR4, 0x7ffffff8, URZ, 0xc0, !UPT ;  /* 0x7ffffff8040a7892 */ /* 0x002fc4000f8ec0ff */
[----:B------:R-:W-:Y:S02]  /*06d0*/  UIADD3 UR6, UPT, UPT, UR13, UR9, URZ ;  /* 0x000000090d067290 */ /* 0x000fe4000fffe0ff */
[----:B------:R-:W-:Y:S01]  /*06e0*/  UIADD3 UR8, UPT, UPT, UR15, UR11, URZ ;  /* 0x0000000b0f087290 */ /* 0x000fe2000fffe0ff */
[----:B------:R-:W1:Y:S01]  /*06f0*/  LDCU UR20, c[0x0][0x390] ;  /* 0x00007200ff1477ac */ /* 0x000e620008000800 */
[----:B------:R-:W1:Y:S01]  /*0700*/  LDCU UR22, c[0x0][0x394] ;  /* 0x00007280ff1677ac */ /* 0x000e620008000800 */
[----:B0-----:R-:W-:Y:S01]  /*0710*/  IMAD R26, R26, UR12, RZ ;  /* 0x0000000c1a1a7c24 */ /* 0x001fe2000f8e02ff */
[----:B------:R-:W0:Y:S01]  /*0720*/  LDCU UR24, c[0x0][0x398] ;  /* 0x00007300ff1877ac */ /* 0x000e220008000800 */
[----:B------:R-:W0:Y:S01]  /*0730*/  LDCU UR26, c[0x0][0x39c] ;  /* 0x00007380ff1a77ac */ /* 0x000e220008000800 */
[----:B------:R-:W0:Y:S01]  /*0740*/  LDCU UR17, c[0x0][0x3a0] ;  /* 0x00007400ff1177ac */ /* 0x000e220008000800 */
[----:B------:R-:W0:Y:S01]  /*0750*/  LDCU UR21, c[0x0][0x3a4] ;  /* 0x00007480ff1577ac */ /* 0x000e220008000800 */
[----:B------:R-:W0:Y:S01]  /*0760*/  LDCU UR23, c[0x0][0x3a8] ;  /* 0x00007500ff1777ac */ /* 0x000e220008000800 */
[----:B------:R-:W0:Y:S01]  /*0770*/  LDCU UR25, c[0x0][0x3ac] ;  /* 0x00007580ff1977ac */ /* 0x000e220008000800 */
[----:B------:R-:W-:-:S02]  /*0780*/  ULOP3.LUT UR16, UR4, 0x7, URZ, 0xc0, !UPT ;  /* 0x0000000704107892 */ /* 0x000fc4000f8ec0ff */
[----:B------:R-:W-:Y:S02]  /*0790*/  ULOP3.LUT UR9, UR4, 0x3, URZ, 0xc0, !UPT ;  /* 0x0000000304097892 */ /* 0x000fe4000f8ec0ff */
[----:B-1234-:R-:W-:-:S12]  /*07a0*/  UIADD3 UR11, UPT, UPT, -UR10, URZ, URZ ;  /* 0x000000ff0a0b7290 */ /* 0x01efd8000fffe1ff */
.L_x_76:
[----:B-12--5:R-:W1:Y:S08]  /*07b0*/  LDC.64 R2, c[0x0][0x3b8] ;  /* 0x0000ee00ff027b82 */ /* 0x026e700000000a00 */
[----:B------:R-:W2:Y:S01]  /*07c0*/  LDC R4, c[0x0][0x38c] ;  /* 0x0000e300ff047b82 */ /* 0x000ea20000000800 */
[----:B-1----:R-:W-:-:S06]  /*07d0*/  IMAD.WIDE R2, R28, 0x4, R2 ;  /* 0x000000041c027825 */ /* 0x002fcc00078e0202 */
[----:B------:R-:W3:Y:S01]  /*07e0*/  LDG.E.CONSTANT R2, desc[UR18][R2.64] ;  /* 0x0000001202027981 */ /* 0x000ee2000c1e9900 */
[----:B------:R-:W-:Y:S01]  /*07f0*/  BSSY.RECONVERGENT B0, `(.L_x_8) ;  /* 0x0000289000007945 */ /* 0x000fe20003800200 */
[----:B---3--:R-:W-:-:S04]  /*0800*/  VIMNMX R25, PT, PT, RZ, R2, !PT ;  /* 0x00000002ff197248 */ /* 0x008fc80007fe0100 */
[----:B--2---:R-:W-:-:S13]  /*0810*/  ISETP.GE.AND P0, PT, R25, R4, PT ;  /* 0x000000041900720c */ /* 0x004fda0003f06270 */
[----:B----4-:R-:W-:Y:S05]  /*0820*/  @!P0 BRA `(.L_x_9) ;  /* 0x0000000400a88947 */ /* 0x010fea0003800000 */
[----:B------:R-:W-:-:S13]  /*0830*/  ISETP.GE.AND P0, PT, R4, 0x1, PT ;  /* 0x000000010400780c */ /* 0x000fda0003f06270 */
[----:B------:R-:W-:Y:S05]  /*0840*/  @!P0 BRA `(.L_x_10) ;  /* 0x00000028000c8947 */ /* 0x000fea0003800000 */
[----:B------:R-:W-:Y:S01]  /*0850*/  ISETP.GE.U32.AND P0, PT, R4, 0x8, PT ;  /* 0x000000080400780c */ /* 0x000fe20003f06070 */
[----:B------:R-:W-:-:S12]  /*0860*/  UMOV UR4, URZ ;  /* 0x000000ff00047c82 */ /* 0x000fd80008000000 */
[----:B------:R-:W-:Y:S05]  /*0870*/  @!P0 BRA `(.L_x_11) ;  /* 0x0000000000ac8947 */ /* 0x000fea0003800000 */
[----:B------:R-:W1:Y:S01]  /*0880*/  LDC R45, c[0x0][0x388] ;  /* 0x0000e200ff2d7b82 */ /* 0x000e620000000800 */
[----:B------:R-:W-:Y:S01]  /*0890*/  MOV R0, R28 ;  /* 0x0000001c00007202 */ /* 0x000fe20000000f00 */
[----:B------:R-:W-:-:S06]  /*08a0*/  UMOV UR4, UR11 ;  /* 0x0000000b00047c82 */ /* 0x000fcc0008000000 */
[----:B------:R-:W2:Y:S08]  /*08b0*/  LDC.64 R2, c[0x0][0x3c0] ;  /* 0x0000f000ff027b82 */ /* 0x000eb00000000a00 */
[----:B------:R-:W3:Y:S02]  /*08c0*/  LDC.64 R4, c[0x0][0x3c8] ;  /* 0x0000f200ff047b82 */ /* 0x000ee40000000a00 */
.L_x_12:
[C---:B--2---:R-:W-:Y:S01]  /*08d0*/  IMAD.WIDE R24, R0.reuse, 0x4, R2 ;  /* 0x0000000400187825 */ /* 0x044fe200078e0202 */
[----:B----4-:R-:W-:Y:S01]  /*08e0*/  MOV R30, 0x7fffffff ;  /* 0x7fffffff001e7802 */ /* 0x010fe20000000f00 */
[----:B------:R-:W-:Y:S02]  /*08f0*/  UIADD3 UR4, UPT, UPT, UR4, 0x8, URZ ;  /* 0x0000000804047890 */ /* 0x000fe4000fffe0ff */
[----:B---3--:R-:W-:Y:S02]  /*0900*/  IMAD.WIDE R36, R0, 0x4, R4 ;  /* 0x0000000400247825 */ /* 0x008fe400078e0204 */
[----:B------:R-:W-:Y:S01]  /*0910*/  STG.E desc[UR18][R24.64], R30 ;  /* 0x0000001e18007986 */ /* 0x000fe2000c101912 */
[----:B------:R-:W-:Y:S01]  /*0920*/  UISETP.NE.AND UP0, UPT, UR4, URZ, UPT ;  /* 0x000000ff0400728c */ /* 0x000fe2000bf05270 */
[C---:B-1----:R-:W-:Y:S02]  /*0930*/  IMAD.WIDE R38, R45.reuse, 0x4, R24 ;  /* 0x000000042d267825 */ /* 0x042fe400078e0218 */
[----:B------:R-:W-:Y:S02]  /*0940*/  STG.E desc[UR18][R36.64], R30 ;  /* 0x0000001e24007986 */ /* 0x000fe4000c101912 */
[----:B------:R-:W-:-:S02]  /*0950*/  IMAD.WIDE R22, R45, 0x4, R36 ;  /* 0x000000042d167825 */ /* 0x000fc400078e0224 */
[----:B------:R-:W-:Y:S02]  /*0960*/  STG.E desc[UR18][R38.64], R30 ;  /* 0x0000001e26007986 */ /* 0x000fe4000c101912 */
[C---:B------:R-:W-:Y:S02]  /*0970*/  IMAD.WIDE R20, R45.reuse, 0x4, R38 ;  /* 0x000000042d147825 */ /* 0x040fe400078e0226 */
[----:B------:R-:W-:Y:S02]  /*0980*/  STG.E desc[UR18][R22.64], R30 ;  /* 0x0000001e16007986 */ /* 0x000fe4000c101912 */
[C---:B------:R-:W-:Y:S02]  /*0990*/  IMAD.WIDE R18, R45.reuse, 0x4, R22 ;  /* 0x000000042d127825 */ /* 0x040fe400078e0216 */
[----:B------:R-:W-:Y:S02]  /*09a0*/  STG.E desc[UR18][R20.64], R30 ;  /* 0x0000001e14007986 */ /* 0x000fe4000c101912 */
[----:B------:R-:W-:-:S02]  /*09b0*/  IMAD.WIDE R16, R45, 0x4, R20 ;  /* 0x000000042d107825 */ /* 0x000fc400078e0214 */
[----:B------:R-:W-:Y:S02]  /*09c0*/  STG.E desc[UR18][R18.64], R30 ;  /* 0x0000001e12007986 */ /* 0x000fe4000c101912 */
[C---:B------:R-:W-:Y:S02]  /*09d0*/  IMAD.WIDE R6, R45.reuse, 0x4, R18 ;  /* 0x000000042d067825 */ /* 0x040fe400078e0212 */
[----:B------:R1:W-:Y:S02]  /*09e0*/  STG.E desc[UR18][R16.64], R30 ;  /* 0x0000001e10007986 */ /* 0x0003e4000c101912 */
[C---:B------:R-:W-:Y:S02]  /*09f0*/  IMAD.WIDE R8, R45.reuse, 0x4, R16 ;  /* 0x000000042d087825 */ /* 0x040fe400078e0210 */
[----:B------:R4:W-:Y:S02]  /*0a00*/  STG.E desc[UR18][R6.64], R30 ;  /* 0x0000001e06007986 */ /* 0x0009e4000c101912 */
[----:B------:R-:W-:-:S02]  /*0a10*/  IMAD.WIDE R14, R45, 0x4, R6 ;  /* 0x000000042d0e7825 */ /* 0x000fc400078e0206 */
[----:B------:R4:W-:Y:S02]  /*0a20*/  STG.E desc[UR18][R8.64], R30 ;  /* 0x0000001e08007986 */ /* 0x0009e4000c101912 */
        /* <DEDUP_REMOVED lines=8> */
[C---:B-1----:R-:W-:Y:S02]  /*0ab0*/  IMAD.WIDE R16, R45.reuse, 0x4, R40 ;  /* 0x000000042d107825 */ /* 0x042fe400078e0228 */
[----:B------:R4:W-:Y:S02]  /*0ac0*/  STG.E desc[UR18][R42.64], R30 ;  /* 0x0000001e2a007986 */ /* 0x0009e4000c101912 */
[----:B------:R-:W-:-:S02]  /*0ad0*/  IMAD.WIDE R18, R45, 0x4, R42 ;  /* 0x000000042d127825 */ /* 0x000fc400078e022a */
[----:B------:R4:W-:Y:S02]  /*0ae0*/  STG.E desc[UR18][R16.64], R30 ;  /* 0x0000001e10007986 */ /* 0x0009e4000c101912 */
[----:B------:R-:W-:Y:S02]  /*0af0*/  IMAD R0, R45, 0x8, R0 ;  /* 0x000000082d007824 */ /* 0x000fe400078e0200 */
[----:B------:R4:W-:Y:S01]  /*0b00*/  STG.E desc[UR18][R18.64], R30 ;  /* 0x0000001e12007986 */ /* 0x0009e2000c101912 */
[----:B------:R-:W-:Y:S05]  /*0b10*/  BRA.U UP0, `(.L_x_12) ;  /* 0xfffffffd006c7547 */ /* 0x000fea000b83ffff */
[----:B------:R-:W-:-:S05]  /*0b20*/  UMOV UR4, UR10 ;  /* 0x0000000a00047c82 */ /* 0x000fca0008000000 */
.L_x_11:
[----:B------:R-:W-:-:S09]  /*0b30*/  UISETP.NE.AND UP0, UPT, UR16, URZ, UPT ;  /* 0x000000ff1000728c */ /* 0x000fd2000bf05270 */
[----:B------:R-:W-:Y:S05]  /*0b40*/  BRA.U !UP0, `(.L_x_10) ;  /* 0x00000025084c7547 */ /* 0x000fea000b800000 */
[----:B------:R-:W-:Y:S02]  /*0b50*/  UIADD3 UR12, UPT, UPT, UR16, -0x1, URZ ;  /* 0xffffffff100c7890 */ /* 0x000fe4000fffe0ff */
[----:B------:R-:W-:Y:S02]  /*0b60*/  UISETP.NE.AND UP1, UPT, UR9, URZ, UPT ;  /* 0x000000ff0900728c */ /* 0x000fe4000bf25270 */
[----:B------:R-:W-:-:S09]  /*0b70*/  UISETP.GE.U32.AND UP0, UPT, UR12, 0x3, UPT ;  /* 0x000000030c00788c */ /* 0x000fd2000bf06070 */
[----:B------:R-:W-:Y:S05]  /*0b80*/  BRA.U !UP0, `(.L_x_13) ;  /* 0x0000000108587547 */ /* 0x000fea000b800000 */
[----:B----4-:R-:W1:Y:S01]  /*0b90*/  LDC R17, c[0x0][0x388] ;  /* 0x0000e200ff117b82 */ /* 0x010e620000000800 */
[----:B------:R-:W-:-:S07]  /*0ba0*/  MOV R19, 0x7fffffff ;  /* 0x7fffffff00137802 */ /* 0x000fce0000000f00 */
[----:B------:R-:W2:Y:S08]  /*0bb0*/  LDC.64 R2, c[0x0][0x3c0] ;  /* 0x0000f000ff027b82 */ /* 0x000eb00000000a00 */
[----:B------:R-:W3:Y:S01]  /*0bc0*/  LDC.64 R4, c[0x0][0x3c8] ;  /* 0x0000f200ff047b82 */ /* 0x000ee20000000a00 */
[----:B-1----:R-:W-:Y:S01]  /*0bd0*/  IMAD R7, R17, UR4, R28 ;  /* 0x0000000411077c24 */ /* 0x002fe2000f8e021c */
[----:B------:R-:W-:-:S03]  /*0be0*/  UIADD3 UR4, UPT, UPT, UR4, 0x4, URZ ;  /* 0x0000000404047890 */ /* 0x000fc6000fffe0ff */
[----:B--2---:R-:W-:-:S05]  /*0bf0*/  IMAD.WIDE R2, R7, 0x4, R2 ;  /* 0x0000000407027825 */ /* 0x004fca00078e0202 */
[----:B------:R1:W-:Y:S01]  /*0c00*/  STG.E desc[UR18][R2.64], R19 ;  /* 0x0000001302007986 */ /* 0x0003e2000c101912 */
[----:B---3--:R-:W-:-:S04]  /*0c10*/  IMAD.WIDE R4, R7, 0x4, R4 ;  /* 0x0000000407047825 */ /* 0x008fc800078e0204 */
[C---:B------:R-:W-:Y:S01]  /*0c20*/  IMAD.WIDE R6, R17.reuse, 0x4, R2 ;  /* 0x0000000411067825 */ /* 0x040fe200078e0202 */
[----:B------:R1:W-:Y:S03]  /*0c30*/  STG.E desc[UR18][R4.64], R19 ;  /* 0x0000001304007986 */ /* 0x0003e6000c101912 */
        /* <DEDUP_REMOVED lines=8> */
[----:B------:R-:W-:Y:S01]  /*0cc0*/  IMAD.WIDE R16, R17, 0x4, R12 ;  /* 0x0000000411107825 */ /* 0x000fe200078e020c */
[----:B------:R1:W-:Y:S04]  /*0cd0*/  STG.E desc[UR18][R14.64], R19 ;  /* 0x000000130e007986 */ /* 0x0003e8000c101912 */
[----:B------:R1:W-:Y:S02]  /*0ce0*/  STG.E desc[UR18][R16.64], R19 ;  /* 0x0000001310007986 */ /* 0x0003e4000c101912 */
.L_x_13:
[----:B------:R-:W-:Y:S05]  /*0cf0*/  BRA.U !UP1, `(.L_x_10) ;  /* 0x0000002109e07547 */ /* 0x000fea000b800000 */
[----:B------:R-:W2:Y:S01]  /*0d00*/  LDCU UR12, c[0x0][0x38c] ;  /* 0x00007180ff0c77ac */ /* 0x000ea20008000800 */
[----:B------:R-:W-:Y:S02]  /*0d10*/  UISETP.NE.AND UP0, UPT, UR9, 0x1, UPT ;  /* 0x000000010900788c */ /* 0x000fe4000bf05270 */
[----:B--2---:R-:W-:-:S07]  /*0d20*/  ULOP3.LUT UP1, URZ, UR12, 0x1, URZ, 0xc0, !UPT ;  /* 0x000000010cff7892 */ /* 0x004fce000f82c0ff */
[----:B------:R-:W-:Y:S05]  /*0d30*/  BRA.U !UP0, `(.L_x_14) ;  /* 0x0000000108387547 */ /* 0x000fea000b800000 */
[----:B-1--4-:R-:W1:Y:S01]  /*0d40*/  LDC R9, c[0x0][0x388] ;  /* 0x0000e200ff097b82 */ /* 0x012e620000000800 */
        /* <DEDUP_REMOVED lines=10> */
[----:B------:R-:W-:Y:S01]  /*0df0*/  IMAD.WIDE R8, R9, 0x4, R4 ;  /* 0x0000000409087825 */ /* 0x000fe200078e0204 */
[----:B------:R2:W-:Y:S04]  /*0e00*/  STG.E desc[UR18][R6.64], R11 ;  /* 0x0000000b06007986 */ /* 0x0005e8000c101912 */
[----:B------:R2:W-:Y:S02]  /*0e10*/  STG.E desc[UR18][R8.64], R11 ;  /* 0x0000000b08007986 */ /* 0x0005e4000c101912 */
.L_x_14:
[----:B------:R-:W-:Y:S05]  /*0e20*/  BRA.U !UP1, `(.L_x_10) ;  /* 0x0000002109947547 */ /* 0x000fea000b800000 */
[----:B-12-4-:R-:W1:Y:S01]  /*0e30*/  LDC R7, c[0x0][0x388] ;  /* 0x0000e200ff077b82 */ /* 0x016e620000000800 */
[----:B------:R-:W-:-:S07]  /*0e40*/  MOV R9, 0x7fffffff ;  /* 0x7fffffff00097802 */ /* 0x000fce0000000f00 */
[----:B------:R-:W2:Y:S08]  /*0e50*/  LDC.64 R2, c[0x0][0x3c0] ;  /* 0x0000f000ff027b82 */ /* 0x000eb00000000a00 */
[----:B------:R-:W3:Y:S01]  /*0e60*/  LDC.64 R4, c[0x0][0x3c8] ;  /* 0x0000f200ff047b82 */ /* 0x000ee20000000a00 */
[----:B-1----:R-:W-:-:S04]  /*0e70*/  IMAD R7, R7, UR4, R28 ;  /* 0x0000000407077c24 */ /* 0x002fc8000f8e021c */
[----:B--2---:R-:W-:-:S05]  /*0e80*/  IMAD.WIDE R2, R7, 0x4, R2 ;  /* 0x0000000407027825 */ /* 0x004fca00078e0202 */
[----:B------:R1:W-:Y:S01]  /*0e90*/  STG.E desc[UR18][R2.64], R9 ;  /* 0x0000000902007986 */ /* 0x0003e2000c101912 */
[----:B---3--:R-:W-:-:S05]  /*0ea0*/  IMAD.WIDE R4, R7, 0x4, R4 ;  /* 0x0000000407047825 */ /* 0x008fca00078e0204 */
[----:B------:R1:W-:Y:S01]  /*0eb0*/  STG.E desc[UR18][R4.64], R9 ;  /* 0x0000000904007986 */ /* 0x0003e2000c101912 */
[----:B------:R-:W-:Y:S05]  /*0ec0*/  BRA `(.L_x_10) ;  /* 0x00000020006c7947 */ /* 0x000fea0003800000 */
.L_x_9:
[C---:B------:R-:W-:Y:S01]  /*0ed0*/  VIADD R24, R25.reuse, UR7 ;  /* 0x0000000719187c36 */ /* 0x040fe20008000000 */
[C---:B------:R-:W-:Y:S01]  /*0ee0*/  IADD3 R23, PT, PT, R25.reuse, UR8, RZ ;  /* 0x0000000819177c10 */ /* 0x040fe2000fffe0ff */
[----:B------:R-:W1:Y:S01]  /*0ef0*/  LDC R19, c[0x0][0x3b0] ;  /* 0x0000ec00ff137b82 */ /* 0x000e620000000800 */
[C---:B------:R-:W-:Y:S01]  /*0f00*/  IADD3 R22, PT, PT, R25.reuse, UR5, RZ ;  /* 0x0000000519167c10 */ /* 0x040fe2000fffe0ff */
[----:B------:R-:W-:Y:S01]  /*0f10*/  BSSY.RECONVERGENT B2, `(.L_x_15) ;  /* 0x0000053000027945 */ /* 0x000fe20003800200 */
[----:B------:R-:W-:Y:S02]  /*0f20*/  IADD3 R21, PT, PT, R25, UR6, RZ ;  /* 0x0000000619157c10 */ /* 0x000fe4000fffe0ff */
[----:B------:R-:W-:-:S04]  /*0f30*/  VIMNMX R0, PT, PT, R24, R23, !PT ;  /* 0x0000001718007248 */ /* 0x000fc80007fe0100 */
[----:B------:R-:W-:-:S04]  /*0f40*/  VIMNMX3 R0, R22, R21, R0, !PT ;  /* 0x000000151600720f */ /* 0x000fc80007800100 */
[C---:B------:R-:W-:Y:S01]  /*0f50*/  ISETP.GE.AND P0, PT, R0.reuse, 0x2, PT ;  /* 0x000000020000780c */ /* 0x040fe20003f06270 */
[----:B------:R-:W-:-:S05]  /*0f60*/  VIADD R20, R0, 0xffffffff ;  /* 0xffffffff00147836 */ /* 0x000fca0000000000 */
[----:B-1----:R-:W-:-:S07]  /*0f70*/  IADD3 R19, PT, PT, R20, -0x1, R19 ;  /* 0xffffffff14137810 */ /* 0x002fce0007ffe013 */
[----:B------:R-:W-:Y:S05]  /*0f80*/  @!P0 BRA `(.L_x_16) ;  /* 0x00000004002c8947 */ /* 0x000fea0003800000 */
[----:B------:R-:W-:Y:S01]  /*0f90*/  VIMNMX.U32 R0, PT, PT, R20, R4, PT ;  /* 0x0000000414007248 */ /* 0x000fe20003fe0000 */
[----:B------:R-:W-:Y:S01]  /*0fa0*/  BSSY.RECONVERGENT B3, `(.L_x_17) ;  /* 0x000001f000037945 */ /* 0x000fe20003800200 */
[----:B------:R-:W-:Y:S02]  /*0fb0*/  HFMA2 R17, -RZ, RZ, 0, 0 ;  /* 0x00000000ff117431 */ /* 0x000fe400000001ff */
[C---:B------:R-:W-:Y:S02]  /*0fc0*/  ISETP.GE.U32.AND P0, PT, R0.reuse, 0x8, PT ;  /* 0x000000080000780c */ /* 0x040fe40003f06070 */
[----:B------:R-:W-:-:S04]  /*0fd0*/  LOP3.LUT R18, R0, 0x7, RZ, 0xc0, !PT ;  /* 0x0000000700127812 */ /* 0x000fc800078ec0ff */
[----:B------:R-:W-:-:S07]  /*0fe0*/  ISETP.NE.AND P1, PT, R18, RZ, PT ;  /* 0x000000ff1200720c */ /* 0x000fce0003f25270 */
[----:B------:R-:W-:Y:S06]  /*0ff0*/  @!P0 BRA `(.L_x_18) ;  /* 0x0000000000648947 */ /* 0x000fec0003800000 */
[----:B------:R-:W1:Y:S01]  /*1000*/  LDC R39, c[0x0][0x388] ;  /* 0x0000e200ff277b82 */ /* 0x000e620000000800 */
[----:B------:R-:W-:Y:S02]  /*1010*/  LOP3.LUT R17, R0, 0x7ffffff8, RZ, 0xc0, !PT ;  /* 0x7ffffff800117812 */ /* 0x000fe400078ec0ff */
[----:B------:R-:W-:-:S07]  /*1020*/  MOV R16, RZ ;  /* 0x000000ff00107202 */ /* 0x000fce0000000f00 */
.L_x_19:
[----:B--2---:R-:W2:Y:S01]  /*1030*/  LDC.64 R2, c[0x0][0x3c0] ;  /* 0x0000f000ff027b82 */ /* 0x004ea20000000a00 */
[C---:B-1----:R-:W-:Y:S01]  /*1040*/  IMAD R5, R16.reuse, R39, R28 ;  /* 0x0000002710057224 */ /* 0x042fe200078e021c */
[----:B------:R-:W-:Y:S01]  /*1050*/  MOV R41, 0x7fffffff ;  /* 0x7fffffff00297802 */ /* 0x000fe20000000f00 */
[----:B------:R-:W-:-:S05]  /*1060*/  VIADD R16, R16, 0x8 ;  /* 0x0000000810107836 */ /* 0x000fca0000000000 */
[----:B------:R-:W-:Y:S01]  /*1070*/  ISETP.NE.AND P0, PT, R16, R17, PT ;  /* 0x000000111000720c */ /* 0x000fe20003f05270 */
[----:B--2---:R-:W-:-:S05]  /*1080*/  IMAD.WIDE R2, R5, 0x4, R2 ;  /* 0x0000000405027825 */ /* 0x004fca00078e0202 */
[----:B------:R2:W-:Y:S01]  /*1090*/  STG.E desc[UR18][R2.64], R41 ;  /* 0x0000002902007986 */ /* 0x0005e2000c101912 */
[----:B------:R-:W-:-:S05]  /*10a0*/  IMAD.WIDE R4, R39, 0x4, R2 ;  /* 0x0000000427047825 */ /* 0x000fca00078e0202 */
        /* <DEDUP_REMOVED lines=13> */
[----:B------:R-:W-:Y:S05]  /*1180*/  @P0 BRA `(.L_x_19) ;  /* 0xfffffffc00a80947 */ /* 0x000fea000383ffff */
.L_x_18:
[----:B0-----:R-:W-:Y:S05]  /*1190*/  BSYNC.RECONVERGENT B3 ;  /* 0x0000000000037941 */ /* 0x001fea0003800200 */
.L_x_17:
[----:B------:R-:W-:Y:S05]  /*11a0*/  @!P1 BRA `(.L_x_16) ;  /* 0x0000000000a49947 */ /* 0x000fea0003800000 */
[----:B------:R-:W-:Y:S01]  /*11b0*/  ISETP.GE.U32.AND P0, PT, R18, 0x4, PT ;  /* 0x000000041200780c */ /* 0x000fe20003f06070 */
[----:B------:R-:W-:Y:S01]  /*11c0*/  BSSY.RECONVERGENT B3, `(.L_x_20) ;  /* 0x0000011000037945 */ /* 0x000fe20003800200 */
[----:B--2---:R-:W-:-:S04]  /*11d0*/  LOP3.LUT R10, R0, 0x3, RZ, 0xc0, !PT ;  /* 0x00000003000a7812 */ /* 0x004fc800078ec0ff */
[----:B------:R-:W-:-:S07]  /*11e0*/  ISETP.NE.AND P1, PT, R10, RZ, PT ;  /* 0x000000ff0a00720c */ /* 0x000fce0003f25270 */
[----:B------:R-:W-:Y:S06]  /*11f0*/  @!P0 BRA `(.L_x_21) ;  /* 0x0000000000348947 */ /* 0x000fec0003800000 */
[----:B------:R-:W0:Y:S01]  /*1200*/  LDC R9, c[0x0][0x388] ;  /* 0x0000e200ff097b82 */ /* 0x000e220000000800 */
[----:B------:R-:W-:-:S07]  /*1210*/  MOV R11, 0x7fffffff ;  /* 0x7fffffff000b7802 */ /* 0x000fce0000000f00 */
[----:B------:R-:W1:Y:S01]  /*1220*/  LDC.64 R2, c[0x0][0x3c0] ;  /* 0x0000f000ff027b82 */ /* 0x000e620000000a00 */
[C---:B0-----:R-:W-:Y:S01]  /*1230*/  IMAD R5, R17.reuse, R9, R28 ;  /* 0x0000000911057224 */ /* 0x041fe200078e021c */
[----:B------:R-:W-:-:S03]  /*1240*/  IADD3 R17, PT, PT, R17, 0x4, RZ ;  /* 0x0000000411117810 */ /* 0x000fc60007ffe0ff */
[----:B-1----:R-:W-:-:S05]  /*1250*/  IMAD.WIDE R2, R5, 0x4, R2 ;  /* 0x0000000405027825 */ /* 0x002fca00078e0202 */
[----:B------:R0:W-:Y:S01]  /*1260*/  STG.E desc[UR18][R2.64], R11 ;  /* 0x0000000b02007986 */ /* 0x0001e2000c101912 */
[----:B------:R-:W-:-:S05]  /*1270*/  IMAD.WIDE R4, R9, 0x4, R2 ;  /* 0x0000000409047825 */ /* 0x000fca00078e0202 */
[----:B------:R0:W-:Y:S01]  /*1280*/  STG.E desc[UR18][R4.64], R11 ;  /* 0x0000000b04007986 */ /* 0x0001e2000c101912 */
[----:B------:R-:W-:-:S05]  /*1290*/  IMAD.WIDE R6, R9, 0x4, R4 ;  /* 0x0000000409067825 */ /* 0x000fca00078e0204 */
[----:B------:R0:W-:Y:S01]  /*12a0*/  STG.E desc[UR18][R6.64], R11 ;  /* 0x0000000b06007986 */ /* 0x0001e2000c101912 */
[----:B------:R-:W-:-:S05]  /*12b0*/  IMAD.WIDE R8, R9, 0x4, R6 ;  /* 0x0000000409087825 */ /* 0x000fca00078e0206 */
[----:B------:R0:W-:Y:S02]  /*12c0*/  STG.E desc[UR18][R8.64], R11 ;  /* 0x0000000b08007986 */ /* 0x0001e4000c101912 */
.L_x_21:
[----:B------:R-:W-:Y:S05]  /*12d0*/  BSYNC.RECONVERGENT B3 ;  /* 0x0000000000037941 */ /* 0x000fea0003800200 */
.L_x_20:
[----:B------:R-:W-:Y:S05]  /*12e0*/  @!P1 BRA `(.L_x_16) ;  /* 0x0000000000549947 */ /* 0x000fea0003800000 */
[----:B------:R-:W-:Y:S01]  /*12f0*/  LOP3.LUT R0, R0, 0x1, RZ, 0xc0, !PT ;  /* 0x0000000100007812 */ /* 0x000fe200078ec0ff */
[----:B------:R-:W-:Y:S01]  /*1300*/  BSSY.RECONVERGENT B3, `(.L_x_22) ;  /* 0x000000f000037945 */ /* 0x000fe20003800200 */
[----:B------:R-:W-:Y:S02]  /*1310*/  ISETP.NE.AND P0, PT, R10, 0x1, PT ;  /* 0x000000010a00780c */ /* 0x000fe40003f05270 */
[----:B------:R-:W-:-:S13]  /*1320*/  ISETP.NE.U32.AND P1, PT, R0, 0x1, PT ;  /* 0x000000010000780c */ /* 0x000fda0003f25070 */
[----:B------:R-:W1:Y:S08]  /*1330*/  @!P1 LDC R0, c[0x0][0x388] ;  /* 0x0000e200ff009b82 */ /* 0x000e700000000800 */
[----:B0-----:R-:W0:Y:S01]  /*1340*/  @!P1 LDC.64 R2, c[0x0][0x3c0] ;  /* 0x0000f000ff029b82 */ /* 0x001e220000000a00 */
[----:B------:R-:W-:Y:S05]  /*1350*/  @!P0 BRA `(.L_x_23) ;  /* 0x0000000000248947 */ /* 0x000fea0003800000 */
[----:B------:R-:W2:Y:S08]  /*1360*/  LDC R7, c[0x0][0x388] ;  /* 0x0000e200ff077b82 */ /* 0x000eb00000000800 */
[----:B------:R-:W3:Y:S01]  /*1370*/  LDC.64 R4, c[0x0][0x3c0] ;  /* 0x0000f000ff047b82 */ /* 0x000ee20000000a00 */
[C---:B--2---:R-:W-:Y:S02]  /*1380*/  IMAD R9, R17.reuse, R7, R28 ;  /* 0x0000000711097224 */ /* 0x044fe400078e021c */
[----:B------:R-:W-:-:S02]  /*1390*/  VIADD R17, R17, 0x2 ;  /* 0x0000000211117836 */ /* 0x000fc40000000000 */
[----:B---3--:R-:W-:Y:S01]  /*13a0*/  IMAD.WIDE R4, R9, 0x4, R4 ;  /* 0x0000000409047825 */ /* 0x008fe200078e0204 */
[----:B------:R-:W-:-:S03]  /*13b0*/  MOV R9, 0x7fffffff ;  /* 0x7fffffff00097802 */ /* 0x000fc60000000f00 */
[----:B------:R-:W-:Y:S02]  /*13c0*/  IMAD.WIDE R6, R7, 0x4, R4 ;  /* 0x0000000407067825 */ /* 0x000fe400078e0204 */
[----:B------:R2:W-:Y:S04]  /*13d0*/  STG.E desc[UR18][R4.64], R9 ;  /* 0x0000000904007986 */ /* 0x0005e8000c101912 */
[----:B------:R2:W-:Y:S02]  /*13e0*/  STG.E desc[UR18][R6.64], R9 ;  /* 0x0000000906007986 */ /* 0x0005e4000c101912 */
.L_x_23:
[----:B------:R-:W-:Y:S05]  /*13f0*/  BSYNC.RECONVERGENT B3 ;  /* 0x0000000000037941 */ /* 0x000fea0003800200 */
.L_x_22:
[----:B-1----:R-:W-:Y:S01]  /*1400*/  @!P1 IMAD R17, R17, R0, R28 ;  /* 0x0000000011119224 */ /* 0x002fe200078e021c */
[----:B--2---:R-:W-:-:S03]  /*1410*/  @!P1 MOV R5, 0x7fffffff ;  /* 0x7fffffff00059802 */ /* 0x004fc60000000f00 */
[----:B0-----:R-:W-:-:S05]  /*1420*/  @!P1 IMAD.WIDE R2, R17, 0x4, R2 ;  /* 0x0000000411029825 */ /* 0x001fca00078e0202 */
[----:B------:R1:W-:Y:S02]  /*1430*/  @!P1 STG.E desc[UR18][R2.64], R5 ;  /* 0x0000000502009986 */ /* 0x0003e4000c101912 */
.L_x_16:
[----:B0-----:R-:W-:Y:S05]  /*1440*/  BSYNC.RECONVERGENT B2 ;  /* 0x0000000000027941 */ /* 0x001fea0003800200 */
.L_x_15:
[----:B------:R-:W1:Y:S01]  /*1450*/  LDC R0, c[0x0][0x38c] ;  /* 0x0000e300ff007b82 */ /* 0x000e620000000800 */
[----:B------:R-:W-:Y:S01]  /*1460*/  BSSY.RECONVERGENT B2, `(.L_x_24) ;  /* 0x000004f000027945 */ /* 0x000fe20003800200 */
[----:B-12---:R-:W-:-:S04]  /*1470*/  VIMNMX R2, PT, PT, R19, R0, PT ;  /* 0x0000000013027248 */ /* 0x006fc80003fe0100 */
[----:B------:R-:W-:-:S13]  /*1480*/  ISETP.GE.AND P0, PT, R2, 0x1, PT ;  /* 0x000000010200780c */ /* 0x000fda0003f06270 */
        /* <DEDUP_REMOVED lines=8> */
[----:B------:R-:W0:Y:S01]  /*1510*/  LDC R39, c[0x0][0x388] ;  /* 0x0000e200ff277b82 */ /* 0x000e220000000800 */
[----:B------:R-:W-:Y:S02]  /*1520*/  LOP3.LUT R17, R0, 0x7ffffff8, RZ, 0xc0, !PT ;  /* 0x7ffffff800117812 */ /* 0x000fe400078ec0ff */
[----:B------:R-:W-:-:S07]  /*1530*/  MOV R16, RZ ;  /* 0x000000ff00107202 */ /* 0x000fce0000000f00 */
.L_x_28:
[----:B-1----:R-:W1:Y:S01]  /*1540*/  LDC.64 R2, c[0x0][0x3c8] ;  /* 0x0000f200ff027b82 */ /* 0x002e620000000a00 */
[C---:B0-----:R-:W-:Y:S01]  /*1550*/  IMAD R5, R16.reuse, R39, R28 ;  /* 0x0000002710057224 */ /* 0x041fe200078e021c */
[----:B------:R-:W-:Y:S01]  /*1560*/  IADD3 R16, PT, PT, R16, 0x8, RZ ;  /* 0x0000000810107810 */ /* 0x000fe20007ffe0ff */
[----:B------:R-:W-:-:S03]  /*1570*/  IMAD.MOV.U32 R41, RZ, RZ, 0x7fffffff ;  /* 0x7fffffffff297424 */ /* 0x000fc600078e00ff */
[----:B------:R-:W-:Y:S01]  /*1580*/  ISETP.NE.AND P0, PT, R16, R17, PT ;  /* 0x000000111000720c */ /* 0x000fe20003f05270 */
[----:B-1----:R-:W-:-:S05]  /*1590*/  IMAD.WIDE R2, R5, 0x4, R2 ;  /* 0x0000000405027825 */ /* 0x002fca00078e0202 */
        /* <DEDUP_REMOVED lines=16> */
.L_x_27:
[----:B------:R-:W-:Y:S05]  /*16a0*/  BSYNC.RECONVERGENT B3 ;  /* 0x0000000000037941 */ /* 0x000fea0003800200 */
.L_x_26:
[----:B------:R-:W-:Y:S05]  /*16b0*/  @!P1 BRA `(.L_x_25) ;  /* 0x0000000000a49947 */ /* 0x000fea0003800000 */
[----:B------:R-:W-:Y:S01]  /*16c0*/  ISETP.GE.U32.AND P0, PT, R18, 0x4, PT ;  /* 0x000000041200780c */ /* 0x000fe20003f06070 */
[----:B------:R-:W-:Y:S01]  /*16d0*/  BSSY.RECONVERGENT B3, `(.L_x_29) ;  /* 0x0000011000037945 */ /* 0x000fe20003800200 */
[----:B-1----:R-:W-:-:S04]  /*16e0*/  LOP3.LUT R10, R0, 0x3, RZ, 0xc0, !PT ;  /* 0x00000003000a7812 */ /* 0x002fc800078ec0ff */
        /* <DEDUP_REMOVED lines=15> */
.L_x_30:
[----:B------:R-:W-:Y:S05]  /*17e0*/  BSYNC.RECONVERGENT B3 ;  /* 0x0000000000037941 */ /* 0x000fea0003800200 */
.L_x_29:
        /* <DEDUP_REMOVED lines=10> */
[C---:B--2---:R-:W-:Y:S01]  /*1890*/  IMAD R9, R17.reuse, R7, R28 ;  /* 0x0000000711097224 */ /* 0x044fe200078e021c */
[----:B------:R-:W-:-:S03]  /*18a0*/  IADD3 R17, PT, PT, R17, 0x2, RZ ;  /* 0x0000000211117810 */ /* 0x000fc60007ffe0ff */
[----:B---3--:R-:W-:-:S04]  /*18b0*/  IMAD.WIDE R4, R9, 0x4, R4 ;  /* 0x0000000409047825 */ /* 0x008fc800078e0204 */
[----:B------:R-:W-:Y:S02]  /*18c0*/  IMAD.MOV.U32 R9, RZ, RZ, 0x7fffffff ;  /* 0x7fffffffff097424 */ /* 0x000fe400078e00ff */
[----:B------:R-:W-:-:S03]  /*18d0*/  IMAD.WIDE R6, R7, 0x4, R4 ;  /* 0x0000000407067825 */ /* 0x000fc600078e0204 */
[----:B------:R2:W-:Y:S04]  /*18e0*/  STG.E desc[UR18][R4.64], R9 ;  /* 0x0000000904007986 */ /* 0x0005e8000c101912 */
[----:B------:R2:W-:Y:S02]  /*18f0*/  STG.E desc[UR18][R6.64], R9 ;  /* 0x0000000906007986 */ /* 0x0005e4000c101912 */
.L_x_32:
[----:B------:R-:W-:Y:S05]  /*1900*/  BSYNC.RECONVERGENT B3 ;  /* 0x0000000000037941 */ /* 0x000fea0003800200 */
.L_x_31:
[----:B-1----:R-:W-:Y:S01]  /*1910*/  @!P1 IMAD R17, R17, R0, R28 ;  /* 0x0000000011119224 */ /* 0x002fe200078e021c */
[----:B--2---:R-:W-:-:S03]  /*1920*/  @!P1 MOV R5, 0x7fffffff ;  /* 0x7fffffff00059802 */ /* 0x004fc60000000f00 */
[----:B0-----:R-:W-:-:S05]  /*1930*/  @!P1 IMAD.WIDE R2, R17, 0x4, R2 ;  /* 0x0000000411029825 */ /* 0x001fca00078e0202 */
[----:B------:R2:W-:Y:S02]  /*1940*/  @!P1 STG.E desc[UR18][R2.64], R5 ;  /* 0x0000000502009986 */ /* 0x0005e4000c101912 */
.L_x_25:
[----:B------:R-:W-:Y:S05]  /*1950*/  BSYNC.RECONVERGENT B2 ;  /* 0x0000000000027941 */ /* 0x000fea0003800200 */
.L_x_24:
[----:B------:R-:W3:Y:S01]  /*1960*/  LDCU.128 UR12, c[0x0][0x3a0] ;  /* 0x00007400ff0c77ac */ /* 0x000ee20008000c00 */
[----:B-1----:R-:W-:Y:S01]  /*1970*/  HFMA2 R14, -RZ, RZ, 0, 0 ;  /* 0x00000000ff0e7431 */ /* 0x002fe200000001ff */
[----:B------:R-:W-:Y:S02]  /*1980*/  CS2R R12, SRZ ;  /* 0x00000000000c7805 */ /* 0x000fe4000001ff00 */
[----:B0-----:R-:W-:Y:S02]  /*1990*/  CS2R R10, SRZ ;  /* 0x00000000000a7805 */ /* 0x001fe4000001ff00 */
[----:B------:R-:W-:Y:S02]  /*19a0*/  CS2R R8, SRZ ;  /* 0x0000000000087805 */ /* 0x000fe4000001ff00 */
[----:B------:R-:W-:Y:S01]  /*19b0*/  CS2R R6, SRZ ;  /* 0x0000000000067805 */ /* 0x000fe2000001ff00 */
[----:B--2---:R-:W-:Y:S01]  /*19c0*/  IMAD.MOV.U32 R5, RZ, RZ, RZ ;  /* 0x000000ffff057224 */ /* 0x004fe200078e00ff */
[C---:B---3--:R-:W-:Y:S01]  /*19d0*/  IADD3 R18, PT, PT, R25.reuse, UR15, RZ ;  /* 0x0000000f19127c10 */ /* 0x048fe2000fffe0ff */
[C---:B------:R-:W-:Y:S01]  /*19e0*/  VIADD R17, R25.reuse, UR14 ;  /* 0x0000000e19117c36 */ /* 0x040fe20008000000 */
[----:B------:R-:W-:-:S02]  /*19f0*/  IADD3 R16, PT, PT, R25, UR13, RZ ;  /* 0x0000000d19107c10 */ /* 0x000fc4000fffe0ff */
[----:B------:R-:W-:-:S07]  /*1a00*/  IADD3 R15, PT, PT, R25, UR12, RZ ;  /* 0x0000000c190f7c10 */ /* 0x000fce000fffe0ff */
.L_x_75:
[----:B0-----:R-:W0:Y:S08]  /*1a10*/  LDC R0, c[0x0][0x388] ;  /* 0x0000e200ff007b82 */ /* 0x001e300000000800 */
[----:B------:R-:W1:Y:S01]  /*1a20*/  LDC.64 R36, c[0x0][0x380] ;  /* 0x0000e000ff247b82 */ /* 0x000e620000000a00 */
[----:B0-----:R-:W-:-:S04]  /*1a30*/  IMAD R4, R25, R0, R28 ;  /* 0x0000000019047224 */ /* 0x001fc800078e021c */
[----:B-1---5:R-:W-:-:S06]  /*1a40*/  IMAD.WIDE R2, R4, 0x4, R36 ;  /* 0x0000000404027825 */ /* 0x022fcc00078e0224 */
[----:B------:R0:W5:Y:S01]  /*1a50*/  LDG.E.CONSTANT R3, desc[UR18][R2.64] ;  /* 0x0000001202037981 */ /* 0x000162000c1e9900 */
[----:B------:R-:W-:Y:S01]  /*1a60*/  ISETP.GE.AND P0, PT, R25, R15, PT ;  /* 0x0000000f1900720c */ /* 0x000fe20003f06270 */
[----:B------:R-:W-:-:S12]  /*1a70*/  BSSY.RECONVERGENT B4, `(.L_x_33) ;  /* 0x000004d000047945 */ /* 0x000fd80003800200 */
[----:B0-----:R-:W-:Y:S05]  /*1a80*/  @!P0 BRA `(.L_x_34) ;  /* 0x00000004002c8947 */ /* 0x001fea0003800000 */
[----:B------:R-:W-:-:S05]  /*1a90*/  IADD3 R39, PT, PT, R25, -UR17, RZ ;  /* 0x8000001119277c10 */ /* 0x000fca000fffe0ff */
[----:B------:R-:W-:-:S04]  /*1aa0*/  IMAD R39, R39, R0, R28 ;  /* 0x0000000027277224 */ /* 0x000fc800078e021c */
[----:B------:R-:W-:-:S06]  /*1ab0*/  IMAD.WIDE R36, R39, 0x4, R36 ;  /* 0x0000000427247825 */ /* 0x000fcc00078e0224 */
[----:B------:R-:W2:Y:S01]  /*1ac0*/  LDG.E.CONSTANT R36, desc[UR18][R36.64] ;  /* 0x0000001224247981 */ /* 0x000ea2000c1e9900 */
[----:B------:R-:W-:Y:S01]  /*1ad0*/  BSSY.RECONVERGENT B5, `(.L_x_35) ;  /* 0x0000017000057945 */ /* 0x000fe20003800200 */
[----:B------:R-:W-:Y:S02]  /*1ae0*/  MOV R40, RZ ;  /* 0x000000ff00287202 */ /* 0x000fe40000000f00 */
[----:B--2---:R-:W-:-:S04]  /*1af0*/  FSETP.NE.AND P0, PT, |R36|, +INF , PT ;  /* 0x7f8000002400780b */ /* 0x004fc80003f05200 */
[----:B-----5:R-:W-:-:S04]  /*1b00*/  FSETP.EQU.OR P0, PT, |R3|, +INF , !P0 ;  /* 0x7f8000000300780b */ /* 0x020fc8000470a600 */
[----:B------:R-:W-:-:S13]  /*1b10*/  FSETP.EQ.OR P0, PT, R36, RZ, P0 ;  /* 0x000000ff2400720b */ /* 0x000fda0000702400 */
[----:B------:R-:W-:Y:S05]  /*1b20*/  @P0 BRA `(.L_x_36) ;  /* 0x0000000000440947 */ /* 0x000fea0003800000 */
[----:B------:R-:W0:Y:S01]  /*1b30*/  MUFU.RCP R0, R36 ;  /* 0x0000002400007308 */ /* 0x000e220000001000 */
[----:B------:R-:W-:Y:S01]  /*1b40*/  UMOV UR4, 0x42c80000 ;  /* 0x42c8000000047882 */ /* 0x000fe20000000000 */
[----:B------:R-:W-:Y:S01]  /*1b50*/  BSSY.RECONVERGENT B6, `(.L_x_37) ;  /* 0x000000d000067945 */ /* 0x000fe20003800200 */
[----:B------:R-:W-:-:S05]  /*1b60*/  MOV R39, UR4 ;  /* 0x0000000400277c02 */ /* 0x000fca0008000f00 */
[----:B------:R-:W1:Y:S01]  /*1b70*/  FCHK P0, R39, R36 ;  /* 0x0000002427007302 */ /* 0x000e620000000000 */
[----:B0-----:R-:W-:-:S04]  /*1b80*/  FFMA R37, -R36, R0, 1 ;  /* 0x3f80000024257423 */ /* 0x001fc80000000100 */
[----:B------:R-:W-:-:S04]  /*1b90*/  FFMA R0, R0, R37, R0 ;  /* 0x0000002500007223 */ /* 0x000fc80000000000 */
[----:B------:R-:W-:-:S04]  /*1ba0*/  FFMA R37, R0, 100, RZ ;  /* 0x42c8000000257823 */ /* 0x000fc800000000ff */
[----:B------:R-:W-:-:S04]  /*1bb0*/  FFMA R2, -R36, R37, 100 ;  /* 0x42c8000024027423 */ /* 0x000fc80000000125 */
[----:B------:R-:W-:Y:S01]  /*1bc0*/  FFMA R0, R0, R2, R37 ;  /* 0x0000000200007223 */ /* 0x000fe20000000025 */
[----:B-1----:R-:W-:Y:S06]  /*1bd0*/  @!P0 BRA `(.L_x_38) ;  /* 0x0000000000108947 */ /* 0x002fec0003800000 */
[----:B------:R-:W-:Y:S02]  /*1be0*/  HFMA2 R0, -RZ, RZ, 3.390625, 0 ;  /* 0x42c80000ff007431 */ /* 0x000fe400000001ff */
[----:B------:R-:W-:Y:S01]  /*1bf0*/  IMAD.MOV.U32 R37, RZ, RZ, R36 ;  /* 0x000000ffff257224 */ /* 0x000fe200078e0024 */
[----:B------:R-:W-:-:S07]  /*1c00*/  MOV R30, 0x1c20 ;  /* 0x00001c20001e7802 */ /* 0x000fce0000000f00 */
[----:B------:R-:W-:Y:S05]  /*1c10*/  CALL.REL.NOINC `($__internal_1_$__cuda_sm3x_div_rn_noftz_f32_slowpath) ;  /* 0x0000001800087944 */ /* 0x000fea0003c00000 */
.L_x_38:
[----:B------:R-:W-:Y:S05]  /*1c20*/  BSYNC.RECONVERGENT B6 ;  /* 0x0000000000067941 */ /* 0x000fea0003800200 */
.L_x_37:
[----:B------:R-:W-:-:S07]  /*1c30*/  FFMA R40, R3, R0, -100 ;  /* 0xc2c8000003287423 */ /* 0x000fce0000000000 */
.L_x_36:
[----:B------:R-:W-:Y:S05]  /*1c40*/  BSYNC.RECONVERGENT B5 ;  /* 0x0000000000057941 */ /* 0x000fea0003800200 */
.L_x_35:
[----:B------:R-:W-:-:S13]  /*1c50*/  ISETP.GE.AND P0, PT, R25, R22, PT ;  /* 0x000000161900720c */ /* 0x000fda0003f06270 */
[----:B------:R-:W-:-:S04]  /*1c60*/  @!P0 FADD R37, -R5, R40 ;  /* 0x0000002805258221 */ /* 0x000fc80000000100 */
[----:B------:R-:W-:-:S04]  /*1c70*/  @!P0 FADD R39, R6, R37 ;  /* 0x0000002506278221 */ /* 0x000fc80000000000 */
[----:B------:R-:W-:Y:S01]  /*1c80*/  @!P0 FADD R0, -R6, R39 ;  /* 0x0000002706008221 */ /* 0x000fe20000000100 */
[----:B------:R-:W-:-:S03]  /*1c90*/  @!P0 MOV R6, R39 ;  /* 0x0000002700068202 */ /* 0x000fc60000000f00 */
[----:B------:R-:W-:Y:S01]  /*1ca0*/  @!P0 FADD R5, -R37, R0 ;  /* 0x0000000025058221 */ /* 0x000fe20000000100 */
[----:B------:R-:W-:Y:S06]  /*1cb0*/  @!P0 BRA `(.L_x_34) ;  /* 0x0000000000a08947 */ /* 0x000fec0003800000 */
[----:B------:R-:W0:Y:S01]  /*1cc0*/  LDC.64 R36, c[0x0][0x380] ;  /* 0x0000e000ff247b82 */ /* 0x000e220000000a00 */
[C---:B------:R-:W-:Y:S01]  /*1cd0*/  IADD3 R41, PT, PT, R25.reuse, -UR5, RZ ;  /* 0x8000000519297c10 */ /* 0x040fe2000fffe0ff */
[----:B------:R-:W-:-:S04]  /*1ce0*/  VIADD R39, R25, -UR20 ;  /* 0x8000001419277c36 */ /* 0x000fc80008000000 */
[--C-:B------:R-:W-:Y:S02]  /*1cf0*/  IMAD R41, R41, UR27, R28.reuse ;  /* 0x0000001b29297c24 */ /* 0x100fe4000f8e021c */
[----:B------:R-:W-:Y:S02]  /*1d00*/  IMAD R39, R39, UR27, R28 ;  /* 0x0000001b27277c24 */ /* 0x000fe4000f8e021c */
[----:B0-----:R-:W-:-:S04]  /*1d10*/  IMAD.WIDE R42, R41, 0x4, R36 ;  /* 0x00000004292a7825 */ /* 0x001fc800078e0224 */
[----:B------:R-:W-:Y:S02]  /*1d20*/  IMAD.WIDE R38, R39, 0x4, R36 ;  /* 0x0000000427267825 */ /* 0x000fe400078e0224 */
[----:B------:R-:W2:Y:S04]  /*1d30*/  LDG.E.CONSTANT R42, desc[UR18][R42.64] ;  /* 0x000000122a2a7981 */ /* 0x000ea8000c1e9900 */
[----:B------:R-:W3:Y:S01]  /*1d40*/  LDG.E.CONSTANT R38, desc[UR18][R38.64] ;  /* 0x0000001226267981 */ /* 0x000ee2000c1e9900 */
[----:B------:R-:W-:Y:S01]  /*1d50*/  BSSY.RECONVERGENT B5, `(.L_x_39) ;  /* 0x0000018000057945 */ /* 0x000fe20003800200 */
[----:B------:R-:W-:Y:S01]  /*1d60*/  HFMA2 R37, -RZ, RZ, 0, 0 ;  /* 0x00000000ff257431 */ /* 0x000fe200000001ff */
[----:B--2---:R-:W-:-:S04]  /*1d70*/  FSETP.NE.AND P0, PT, |R42|, +INF , PT ;  /* 0x7f8000002a00780b */ /* 0x004fc80003f05200 */
[----:B---3--:R-:W-:-:S04]  /*1d80*/  FSETP.EQU.OR P0, PT, |R38|, +INF , !P0 ;  /* 0x7f8000002600780b */ /* 0x008fc8000470a600 */
        /* <DEDUP_REMOVED lines=13> */
[----:B------:R-:W-:Y:S01]  /*1e60*/  MOV R37, R42 ;  /* 0x0000002a00257202 */ /* 0x000fe20000000f00 */
[----:B------:R-:W-:Y:S01]  /*1e70*/  IMAD.MOV.U32 R0, RZ, RZ, 0x42c80000 ;  /* 0x42c80000ff007424 */ /* 0x000fe200078e00ff */
[----:B------:R-:W-:-:S07]  /*1e80*/  MOV R30, 0x1ea0 ;  /* 0x00001ea0001e7802 */ /* 0x000fce0000000f00 */
[----:B------:R-:W-:Y:S05]  /*1e90*/  CALL.REL.NOINC `($__internal_1_$__cuda_sm3x_div_rn_noftz_f32_slowpath) ;  /* 0x0000001400687944 */ /* 0x000fea0003c00000 */
[----:B------:R-:W-:-:S07]  /*1ea0*/  MOV R37, R0 ;  /* 0x0000000000257202 */ /* 0x000fce0000000f00 */
.L_x_42:
[----:B------:R-:W-:Y:S05]  /*1eb0*/  BSYNC.RECONVERGENT B6 ;  /* 0x0000000000067941 */ /* 0x000fea0003800200 */
.L_x_41:
[----:B------:R-:W-:-:S07]  /*1ec0*/  FFMA R37, R38, R37, -100 ;  /* 0xc2c8000026257423 */ /* 0x000fce0000000025 */
.L_x_40:
[----:B------:R-:W-:Y:S05]  /*1ed0*/  BSYNC.RECONVERGENT B5 ;  /* 0x0000000000057941 */ /* 0x000fea0003800200 */
.L_x_39:
[----:B------:R-:W-:-:S04]  /*1ee0*/  FADD R40, -R37, R40 ;  /* 0x0000002825287221 */ /* 0x000fc80000000100 */
[----:B------:R-:W-:-:S04]  /*1ef0*/  FADD R5, -R5, R40 ;  /* 0x0000002805057221 */ /* 0x000fc80000000100 */
[----:B------:R-:W-:-:S04]  /*1f00*/  FADD R37, R6, R5 ;  /* 0x0000000506257221 */ /* 0x000fc80000000000 */
[----:B------:R-:W-:Y:S01]  /*1f10*/  FADD R0, -R6, R37 ;  /* 0x0000002506007221 */ /* 0x000fe20000000100 */
[----:B------:R-:W-:-:S03]  /*1f20*/  MOV R6, R37 ;  /* 0x0000002500067202 */ /* 0x000fc60000000f00 */
[----:B------:R-:W-:-:S07]  /*1f30*/  FADD R5, -R5, R0 ;  /* 0x0000000005057221 */ /* 0x000fce0000000100 */
.L_x_34:
[----:B------:R-:W-:Y:S05]  /*1f40*/  BSYNC.RECONVERGENT B4 ;  /* 0x0000000000047941 */ /* 0x000fea0003800200 */
.L_x_33:
[----:B------:R-:W-:Y:S01]  /*1f50*/  ISETP.GE.AND P0, PT, R25, R16, PT ;  /* 0x000000101900720c */ /* 0x000fe20003f06270 */
[----:B------:R-:W-:-:S12]  /*1f60*/  BSSY.RECONVERGENT B4, `(.L_x_43) ;  /* 0x000004e000047945 */ /* 0x000fd80003800200 */
[----:B------:R-:W-:Y:S05]  /*1f70*/  @!P0 BRA `(.L_x_44) ;  /* 0x0000000400308947 */ /* 0x000fea0003800000 */
[----:B------:R-:W0:Y:S01]  /*1f80*/  LDC.64 R36, c[0x0][0x380] ;  /* 0x0000e000ff247b82 */ /* 0x000e220000000a00 */
[----:B------:R-:W-:-:S05]  /*1f90*/  IADD3 R39, PT, PT, R25, -UR21, RZ ;  /* 0x8000001519277c10 */ /* 0x000fca000fffe0ff */
[----:B------:R-:W-:-:S04]  /*1fa0*/  IMAD R39, R39, UR27, R28 ;  /* 0x0000001b27277c24 */ /* 0x000fc8000f8e021c */
[----:B0-----:R-:W-:-:S06]  /*1fb0*/  IMAD.WIDE R36, R39, 0x4, R36 ;  /* 0x0000000427247825 */ /* 0x001fcc00078e0224 */
[----:B------:R-:W2:Y:S01]  /*1fc0*/  LDG.E.CONSTANT R36, desc[UR18][R36.64] ;  /* 0x0000001224247981 */ /* 0x000ea2000c1e9900 */
[----:B------:R-:W-:Y:S01]  /*1fd0*/  BSSY.RECONVERGENT B5, `(.L_x_45) ;  /* 0x0000017000057945 */ /* 0x000fe20003800200 */
[----:B------:R-:W-:Y:S01]  /*1fe0*/  IMAD.MOV.U32 R40, RZ, RZ, RZ ;  /* 0x000000ffff287224 */ /* 0x000fe200078e00ff */
        /* <DEDUP_REMOVED lines=15> */
[----:B------:R-:W-:Y:S01]  /*20e0*/  HFMA2 R0, -RZ, RZ, 3.390625, 0 ;  /* 0x42c80000ff007431 */ /* 0x000fe200000001ff */
[----:B------:R-:W-:Y:S02]  /*20f0*/  MOV R37, R36 ;  /* 0x0000002400257202 */ /* 0x000fe40000000f00 */
[----:B------:R-:W-:-:S07]  /*2100*/  MOV R30, 0x2120 ;  /* 0x00002120001e7802 */ /* 0x000fce0000000f00 */
[----:B------:R-:W-:Y:S05]  /*2110*/  CALL.REL.NOINC `($__internal_1_$__cuda_sm3x_div_rn_noftz_f32_slowpath) ;  /* 0x0000001000c87944 */ /* 0x000fea0003c00000 */
.L_x_48:
[----:B------:R-:W-:Y:S05]  /*2120*/  BSYNC.RECONVERGENT B6 ;  /* 0x0000000000067941 */ /* 0x000fea0003800200 */
.L_x_47:
[----:B------:R-:W-:-:S07]  /*2130*/  FFMA R40, R3, R0, -100 ;  /* 0xc2c8000003287423 */ /* 0x000fce0000000000 */
.L_x_46:
[----:B------:R-:W-:Y:S05]  /*2140*/  BSYNC.RECONVERGENT B5 ;  /* 0x0000000000057941 */ /* 0x000fea0003800200 */
.L_x_45:
[----:B------:R-:W-:-:S13]  /*2150*/  ISETP.GE.AND P0, PT, R25, R21, PT ;  /* 0x000000151900720c */ /* 0x000fda0003f06270 */
[----:B------:R-:W-:-:S04]  /*2160*/  @!P0 FADD R37, -R7, R40 ;  /* 0x0000002807258221 */ /* 0x000fc80000000100 */
[----:B------:R-:W-:-:S04]  /*2170*/  @!P0 FADD R39, R8, R37 ;  /* 0x0000002508278221 */ /* 0x000fc80000000000 */
[--C-:B------:R-:W-:Y:S01]  /*2180*/  @!P0 FADD R0, -R8, R39.reuse ;  /* 0x0000002708008221 */ /* 0x100fe20000000100 */
[----:B------:R-:W-:-:S03]  /*2190*/  @!P0 IMAD.MOV.U32 R8, RZ, RZ, R39 ;  /* 0x000000ffff088224 */ /* 0x000fc600078e0027 */
[----:B------:R-:W-:Y:S01]  /*21a0*/  @!P0 FADD R7, -R37, R0 ;  /* 0x0000000025078221 */ /* 0x000fe20000000100 */
[----:B------:R-:W-:Y:S06]  /*21b0*/  @!P0 BRA `(.L_x_44) ;  /* 0x0000000000a08947 */ /* 0x000fec0003800000 */
[----:B------:R-:W0:Y:S01]  /*21c0*/  LDC.64 R36, c[0x0][0x380] ;  /* 0x0000e000ff247b82 */ /* 0x000e220000000a00 */
[C---:B------:R-:W-:Y:S02]  /*21d0*/  IADD3 R41, PT, PT, R25.reuse, -UR6, RZ ;  /* 0x8000000619297c10 */ /* 0x040fe4000fffe0ff */
[----:B------:R-:W-:-:S03]  /*21e0*/  IADD3 R39, PT, PT, R25, -UR22, RZ ;  /* 0x8000001619277c10 */ /* 0x000fc6000fffe0ff */
[--C-:B------:R-:W-:Y:S02]  /*21f0*/  IMAD R41, R41, UR27, R28.reuse ;  /* 0x0000001b29297c24 */ /* 0x100fe4000f8e021c */
[----:B------:R-:W-:Y:S02]  /*2200*/  IMAD R39, R39, UR27, R28 ;  /* 0x0000001b27277c24 */ /* 0x000fe4000f8e021c */
[----:B0-----:R-:W-:-:S04]  /*2210*/  IMAD.WIDE R42, R41, 0x4, R36 ;  /* 0x00000004292a7825 */ /* 0x001fc800078e0224 */
[----:B------:R-:W-:Y:S02]  /*2220*/  IMAD.WIDE R38, R39, 0x4, R36 ;  /* 0x0000000427267825 */ /* 0x000fe400078e0224 */
[----:B------:R-:W2:Y:S04]  /*2230*/  LDG.E.CONSTANT R42, desc[UR18][R42.64] ;  /* 0x000000122a2a7981 */ /* 0x000ea8000c1e9900 */
[----:B------:R-:W3:Y:S01]  /*2240*/  LDG.E.CONSTANT R38, desc[UR18][R38.64] ;  /* 0x0000001226267981 */ /* 0x000ee2000c1e9900 */
[----:B------:R-:W-:Y:S01]  /*2250*/  BSSY.RECONVERGENT B5, `(.L_x_49) ;  /* 0x0000018000057945 */ /* 0x000fe20003800200 */
[----:B------:R-:W-:Y:S02]  /*2260*/  MOV R37, RZ ;  /* 0x000000ff00257202 */ /* 0x000fe40000000f00 */
[----:B--2---:R-:W-:-:S04]  /*2270*/  FSETP.NE.AND P0, PT, |R42|, +INF , PT ;  /* 0x7f8000002a00780b */ /* 0x004fc80003f05200 */
[----:B---3--:R-:W-:-:S04]  /*2280*/  FSETP.EQU.OR P0, PT, |R38|, +INF , !P0 ;  /* 0x7f8000002600780b */ /* 0x008fc8000470a600 */
[----:B------:R-:W-:-:S13]  /*2290*/  FSETP.EQ.OR P0, PT, R42, RZ, P0 ;  /* 0x000000ff2a00720b */ /* 0x000fda0000702400 */
[----:B------:R-:W-:Y:S05]  /*22a0*/  @P0 BRA `(.L_x_50) ;  /* 0x0000000000480947 */ /* 0x000fea0003800000 */
[----:B------:R-:W0:Y:S01]  /*22b0*/  MUFU.RCP R0, R42 ;  /* 0x0000002a00007308 */ /* 0x000e220000001000 */
[----:B------:R-:W-:Y:S01]  /*22c0*/  UMOV UR4, 0x42c80000 ;  /* 0x42c8000000047882 */ /* 0x000fe20000000000 */
[----:B------:R-:W-:Y:S01]  /*22d0*/  BSSY.RECONVERGENT B6, `(.L_x_51) ;  /* 0x000000e000067945 */ /* 0x000fe20003800200 */
[----:B------:R-:W-:-:S05]  /*22e0*/  IMAD.U32 R39, RZ, RZ, UR4 ;  /* 0x00000004ff277e24 */ /* 0x000fca000f8e00ff */
        /* <DEDUP_REMOVED lines=11> */
[----:B------:R-:W-:-:S07]  /*23a0*/  MOV R37, R0 ;  /* 0x0000000000257202 */ /* 0x000fce0000000f00 */
.L_x_52:
[----:B------:R-:W-:Y:S05]  /*23b0*/  BSYNC.RECONVERGENT B6 ;  /* 0x0000000000067941 */ /* 0x000fea0003800200 */
.L_x_51:
[----:B------:R-:W-:-:S07]  /*23c0*/  FFMA R37, R38, R37, -100 ;  /* 0xc2c8000026257423 */ /* 0x000fce0000000025 */
.L_x_50:
[----:B------:R-:W-:Y:S05]  /*23d0*/  BSYNC.RECONVERGENT B5 ;  /* 0x0000000000057941 */ /* 0x000fea0003800200 */
.L_x_49:
[----:B------:R-:W-:-:S04]  /*23e0*/  FADD R40, -R37, R40 ;  /* 0x0000002825287221 */ /* 0x000fc80000000100 */
[----:B------:R-:W-:-:S04]  /*23f0*/  FADD R7, -R7, R40 ;  /* 0x0000002807077221 */ /* 0x000fc80000000100 */
[----:B------:R-:W-:-:S04]  /*2400*/  FADD R37, R8, R7 ;  /* 0x0000000708257221 */ /* 0x000fc80000000000 */
[----:B------:R-:W-:Y:S01]  /*2410*/  FADD R0, -R8, R37 ;  /* 0x0000002508007221 */ /* 0x000fe20000000100 */
[----:B------:R-:W-:-:S03]  /*2420*/  MOV R8, R37 ;  /* 0x0000002500087202 */ /* 0x000fc60000000f00 */
[----:B------:R-:W-:-:S07]  /*2430*/  FADD R7, -R7, R0 ;  /* 0x0000000007077221 */ /* 0x000fce0000000100 */
.L_x_44:
[----:B------:R-:W-:Y:S05]  /*2440*/  BSYNC.RECONVERGENT B4 ;  /* 0x0000000000047941 */ /* 0x000fea0003800200 */
.L_x_43:
[----:B------:R-:W-:Y:S01]  /*2450*/  ISETP.GE.AND P0, PT, R25, R17, PT ;  /* 0x000000111900720c */ /* 0x000fe20003f06270 */
[----:B------:R-:W-:-:S12]  /*2460*/  BSSY.RECONVERGENT B4, `(.L_x_53) ;  /* 0x000004e000047945 */ /* 0x000fd80003800200 */
[----:B------:R-:W-:Y:S05]  /*2470*/  @!P0 BRA `(.L_x_54) ;  /* 0x0000000400308947 */ /* 0x000fea0003800000 */
[----:B------:R-:W0:Y:S01]  /*2480*/  LDC.64 R36, c[0x0][0x380] ;  /* 0x0000e000ff247b82 */ /* 0x000e220000000a00 */
[----:B------:R-:W-:-:S04]  /*2490*/  VIADD R39, R25, -UR23 ;  /* 0x8000001719277c36 */ /* 0x000fc80008000000 */
[----:B------:R-:W-:-:S04]  /*24a0*/  IMAD R39, R39, UR27, R28 ;  /* 0x0000001b27277c24 */ /* 0x000fc8000f8e021c */
[----:B0-----:R-:W-:-:S06]  /*24b0*/  IMAD.WIDE R36, R39, 0x4, R36 ;  /* 0x0000000427247825 */ /* 0x001fcc00078e0224 */
[----:B------:R-:W2:Y:S01]  /*24c0*/  LDG.E.CONSTANT R36, desc[UR18][R36.64] ;  /* 0x0000001224247981 */ /* 0x000ea2000c1e9900 */
[----:B------:R-:W-:Y:S01]  /*24d0*/  BSSY.RECONVERGENT B5, `(.L_x_55) ;  /* 0x0000017000057945 */ /* 0x000fe20003800200 */
[----:B------:R-:W-:Y:S01]  /*24e0*/  HFMA2 R40, -RZ, RZ, 0, 0 ;  /* 0x00000000ff287431 */ /* 0x000fe200000001ff */
        /* <DEDUP_REMOVED lines=19> */
.L_x_58:
[----:B------:R-:W-:Y:S05]  /*2620*/  BSYNC.RECONVERGENT B6 ;  /* 0x0000000000067941 */ /* 0x000fea0003800200 */
.L_x_57:
[----:B------:R-:W-:-:S07]  /*2630*/  FFMA R40, R3, R0, -100 ;  /* 0xc2c8000003287423 */ /* 0x000fce0000000000 */
.L_x_56:
[----:B------:R-:W-:Y:S05]  /*2640*/  BSYNC.RECONVERGENT B5 ;  /* 0x0000000000057941 */ /* 0x000fea0003800200 */
.L_x_55:
        /* <DEDUP_REMOVED lines=37> */
[----:B------:R-:W-:-:S07]  /*28a0*/  MOV R37, R0 ;  /* 0x0000000000257202 */ /* 0x000fce0000000f00 */
.L_x_62:
[----:B------:R-:W-:Y:S05]  /*28b0*/  BSYNC.RECONVERGENT B6 ;  /* 0x0000000000067941 */ /* 0x000fea0003800200 */
.L_x_61:
[----:B------:R-:W-:-:S07]  /*28c0*/  FFMA R37, R38, R37, -100 ;  /* 0xc2c8000026257423 */ /* 0x000fce0000000025 */
.L_x_60:
[----:B------:R-:W-:Y:S05]  /*28d0*/  BSYNC.RECONVERGENT B5 ;  /* 0x0000000000057941 */ /* 0x000fea0003800200 */
.L_x_59:
[----:B------:R-:W-:-:S04]  /*28e0*/  FADD R40, -R37, R40 ;  /* 0x0000002825287221 */ /* 0x000fc80000000100 */
[----:B------:R-:W-:-:S04]  /*28f0*/  FADD R9, -R9, R40 ;  /* 0x0000002809097221 */ /* 0x000fc80000000100 */
[----:B------:R-:W-:-:S04]  /*2900*/  FADD R37, R10, R9 ;  /* 0x000000090a257221 */ /* 0x000fc80000000000 */
[----:B------:R-:W-:Y:S01]  /*2910*/  FADD R0, -R10, R37 ;  /* 0x000000250a007221 */ /* 0x000fe20000000100 */
[----:B------:R-:W-:-:S03]  /*2920*/  MOV R10, R37 ;  /* 0x00000025000a7202 */ /* 0x000fc60000000f00 */
[----:B------:R-:W-:-:S07]  /*2930*/  FADD R9, -R9, R0 ;  /* 0x0000000009097221 */ /* 0x000fce0000000100 */
.L_x_54:
[----:B------:R-:W-:Y:S05]  /*2940*/  BSYNC.RECONVERGENT B4 ;  /* 0x0000000000047941 */ /* 0x000fea0003800200 */
.L_x_53:
        /* <DEDUP_REMOVED lines=29> */
.L_x_68:
[----:B------:R-:W-:Y:S05]  /*2b20*/  BSYNC.RECONVERGENT B6 ;  /* 0x0000000000067941 */ /* 0x000fea0003800200 */
.L_x_67:
[----:B------:R-:W-:-:S07]  /*2b30*/  FFMA R38, R3, R0, -100 ;  /* 0xc2c8000003267423 */ /* 0x000fce0000000000 */
.L_x_66:
[----:B------:R-:W-:Y:S05]  /*2b40*/  BSYNC.RECONVERGENT B5 ;  /* 0x0000000000057941 */ /* 0x000fea0003800200 */
.L_x_65:
        /* <DEDUP_REMOVED lines=8> */
[C---:B------:R-:W-:Y:S01]  /*2bd0*/  VIADD R39, R25.reuse, -UR8 ;  /* 0x8000000819277c36 */ /* 0x040fe20008000000 */
        /* <DEDUP_REMOVED lines=28> */
.L_x_72:
[----:B------:R-:W-:Y:S05]  /*2da0*/  BSYNC.RECONVERGENT B6 ;  /* 0x0000000000067941 */ /* 0x000fea0003800200 */
.L_x_71:
[----:B------:R-:W-:-:S07]  /*2db0*/  FFMA R39, R3, R0, -100 ;  /* 0xc2c8000003277423 */ /* 0x000fce0000000000 */
.L_x_70:
[----:B------:R-:W-:Y:S05]  /*2dc0*/  BSYNC.RECONVERGENT B5 ;  /* 0x0000000000057941 */ /* 0x000fea0003800200 */
.L_x_69:
[----:B------:R-:W-:-:S04]  /*2dd0*/  FADD R38, -R39, R38 ;  /* 0x0000002627267221 */ /* 0x000fc80000000100 */
[----:B------:R-:W-:-:S04]  /*2de0*/  FADD R11, -R11, R38 ;  /* 0x000000260b0b7221 */ /* 0x000fc80000000100 */
[----:B------:R-:W-:-:S04]  /*2df0*/  FADD R3, R12, R11 ;  /* 0x0000000b0c037221 */ /* 0x000fc80000000000 */
[----:B------:R-:W-:Y:S01]  /*2e00*/  FADD R0, -R12, R3 ;  /* 0x000000030c007221 */ /* 0x000fe20000000100 */
[----:B------:R-:W-:-:S03]  /*2e10*/  MOV R12, R3 ;  /* 0x00000003000c7202 */ /* 0x000fc60000000f00 */
[----:B------:R-:W-:-:S07]  /*2e20*/  FADD R11, -R11, R0 ;  /* 0x000000000b0b7221 */ /* 0x000fce0000000100 */
.L_x_64:
[----:B------:R-:W-:Y:S05]  /*2e30*/  BSYNC.RECONVERGENT B4 ;  /* 0x0000000000047941 */ /* 0x000fea0003800200 */
.L_x_63:
[----:B------:R-:W-:Y:S01]  /*2e40*/  ISETP.GE.AND P0, PT, R25, R20, PT ;  /* 0x000000141900720c */ /* 0x000fe20003f06270 */
[----:B------:R-:W-:-:S12]  /*2e50*/  BSSY.RECONVERGENT B2, `(.L_x_73) ;  /* 0x000001f000027945 */ /* 0x000fd80003800200 */
[----:B------:R-:W-:Y:S05]  /*2e60*/  @!P0 BRA `(.L_x_74) ;  /* 0x0000000000748947 */ /* 0x000fea0003800000 */
[----:B------:R-:W0:Y:S01]  /*2e70*/  LDC R0, c[0x0][0x3b0] ;  /* 0x0000ec00ff007b82 */ /* 0x000e220000000800 */
[----:B------:R-:W-:-:S04]  /*2e80*/  FMUL R37, R6, R35 ;  /* 0x0000002306257220 */ /* 0x000fc80000400000 */
[----:B------:R-:W-:-:S03]  /*2e90*/  FFMA R37, R8, R33, R37 ;  /* 0x0000002108257223 */ /* 0x000fc60000000025 */
[----:B-----5:R-:W1:Y:S01]  /*2ea0*/  LDC.64 R2, c[0x0][0x3c0] ;  /* 0x0000f000ff027b82 */ /* 0x020e620000000a00 */
[----:B------:R-:W-:Y:S01]  /*2eb0*/  FFMA R39, R10, R31, R37 ;  /* 0x0000001f0a277223 */ /* 0x000fe20000000025 */
[----:B0-----:R-:W-:-:S04]  /*2ec0*/  IADD3 R41, PT, PT, R25, -R0, RZ ;  /* 0x8000000019297210 */ /* 0x001fc80007ffe0ff */
[----:B------:R-:W-:-:S04]  /*2ed0*/  ISETP.GE.AND P0, PT, R41, R20, PT ;  /* 0x000000142900720c */ /* 0x000fc80003f06270 */
[----:B------:R-:W-:Y:S01]  /*2ee0*/  ISETP.LT.OR P0, PT, R0, 0x1, !P0 ;  /* 0x000000010000780c */ /* 0x000fe20004701670 */
[----:B-1----:R-:W-:-:S12]  /*2ef0*/  IMAD.WIDE R36, R4, 0x4, R2 ;  /* 0x0000000404247825 */ /* 0x002fd800078e0202 */
[----:B------:R-:W0:Y:S02]  /*2f00*/  @!P0 LDC R0, c[0x0][0x388] ;  /* 0x0000e200ff008b82 */ /* 0x000e240000000800 */
[----:B0-----:R-:W-:Y:S02]  /*2f10*/  @!P0 IMAD R41, R41, R0, R28 ;  /* 0x0000000029298224 */ /* 0x001fe400078e021c */
[----:B------:R-:W-:Y:S02]  /*2f20*/  FFMA R0, R12, R29, R39 ;  /* 0x0000001d0c007223 */ /* 0x000fe40000000027 */
[----:B------:R-:W-:-:S03]  /*2f30*/  @!P0 IMAD.WIDE R2, R41, 0x4, R2 ;  /* 0x0000000429028825 */ /* 0x000fc600078e0202 */
[----:B------:R0:W-:Y:S04]  /*2f40*/  STG.E desc[UR18][R36.64], R0 ;  /* 0x0000000024007986 */ /* 0x0001e8000c101912 */
[----:B------:R-:W2:Y:S01]  /*2f50*/  @!P0 LDG.E R2, desc[UR18][R2.64] ;  /* 0x0000001202028981 */ /* 0x000ea2000c1e1900 */
[----:B------:R-:W-:Y:S01]  /*2f60*/  ISETP.GE.AND P1, PT, R25, R19, PT ;  /* 0x000000131900720c */ /* 0x000fe20003f26270 */
[----:B------:R-:W-:-:S04]  /*2f70*/  FADD R13, -R13, R0 ;  /* 0x000000000d0d7221 */ /* 0x000fc80000000100 */
[----:B------:R-:W-:-:S04]  /*2f80*/  FADD R41, R14, R13 ;  /* 0x0000000d0e297221 */ /* 0x000fc80000000000 */
[----:B------:R-:W-:-:S04]  /*2f90*/  FADD R14, -R14, R41 ;  /* 0x000000290e0e7221 */ /* 0x000fc80000000100 */
[----:B------:R-:W1:Y:S01]  /*2fa0*/  @P1 LDC.64 R38, c[0x0][0x3c8] ;  /* 0x0000f200ff261b82 */ /* 0x000e620000000a00 */
[----:B------:R-:W-:Y:S01]  /*2fb0*/  FADD R13, -R13, R14 ;  /* 0x0000000e0d0d7221 */ /* 0x000fe20000000100 */
[----:B------:R-:W-:Y:S01]  /*2fc0*/  MOV R14, R41 ;  /* 0x00000029000e7202 */ /* 0x000fe20000000f00 */
[----:B-1----:R-:W-:-:S04]  /*2fd0*/  @P1 IMAD.WIDE R38, R4, 0x4, R38 ;  /* 0x0000000404261825 */ /* 0x002fc800078e0226 */
[----:B--2---:R-:W-:-:S04]  /*2fe0*/  @!P0 FADD R30, -R13, -R2 ;  /* 0x800000020d1e8221 */ /* 0x004fc80000000100 */
[----:B------:R-:W-:-:S04]  /*2ff0*/  @!P0 FADD R14, R41, R30 ;  /* 0x0000001e290e8221 */ /* 0x000fc80000000000 */
[----:B0-----:R-:W-:Y:S01]  /*3000*/  @P1 FMUL R37, R14, R27 ;  /* 0x0000001b0e251220 */ /* 0x001fe20000400000 */
[----:B------:R-:W-:-:S04]  /*3010*/  @!P0 FADD R3, -R41, R14 ;  /* 0x0000000e29038221 */ /* 0x000fc80000000100 */
[----:B------:R0:W-:Y:S01]  /*3020*/  @P1 STG.E desc[UR18][R38.64], R37 ;  /* 0x0000002526001986 */ /* 0x0001e2000c101912 */
[----:B------:R-:W-:-:S07]  /*3030*/  @!P0 FADD R13, -R30, R3 ;  /* 0x000000031e0d8221 */ /* 0x000fce0000000100 */
.L_x_74:
[----:B------:R-:W-:Y:S05]  /*3040*/  BSYNC.RECONVERGENT B2 ;  /* 0x0000000000027941 */ /* 0x000fea0003800200 */
.L_x_73:
[----:B------:R-:W-:-:S04]  /*3050*/  IADD3 R25, PT, PT, R25, 0x1, RZ ;  /* 0x0000000119197810 */ /* 0x000fc80007ffe0ff */
[----:B------:R-:W-:-:S13]  /*3060*/  ISETP.NE.AND P0, PT, R25, UR28, PT ;  /* 0x0000001c19007c0c */ /* 0x000fda000bf05270 */
[----:B------:R-:W-:Y:S05]  /*3070*/  @P0 BRA `(.L_x_75) ;  /* 0xffffffe800640947 */ /* 0x000fea000383ffff */
.L_x_10:
[----:B0-----:R-:W-:Y:S05]  /*3080*/  BSYNC.RECONVERGENT B0 ;  /* 0x0000000000007941 */ /* 0x001fea0003800200 */
.L_x_8:
[----:B------:R-:W0:Y:S01]  /*3090*/  LDCU UR4, c[0x0][0x388] ;  /* 0x00007100ff0477ac */ /* 0x000e220008000800 */
[----:B------:R-:W-:-:S05]  /*30a0*/  IMAD.IADD R28, R26, 0x1, R28 ;  /* 0x000000011a1c7824 */ /* 0x000fca00078e021c */
[----:B0-----:R-:W-:-:S13]  /*30b0*/  ISETP.GE.AND P0, PT, R28, UR4, PT ;  /* 0x000000041c007c0c */ /* 0x001fda000bf06270 */
[----:B------:R-:W-:Y:S05]  /*30c0*/  @!P0 BRA `(.L_x_76) ;  /* 0xffffffd400b88947 */ /* 0x000fea000383ffff */
[----:B------:R-:W-:Y:S05]  /*30d0*/  BSYNC.RECONVERGENT B1 ;  /* 0x0000000000017941 */ /* 0x000fea0003800200 */
.L_x_7:
[----:B------:R-:W-:Y:S05]  /*30e0*/  EXIT ;  /* 0x000000000000794d */ /* 0x000fea0003800000 */
        .weak           $__internal_0_$__cuda_sm20_rcp_rn_f32_slowpath
        .type           $__internal_0_$__cuda_sm20_rcp_rn_f32_slowpath,@function
        .size           $__internal_0_$__cuda_sm20_rcp_rn_f32_slowpath,($__internal_1_$__cuda_sm3x_div_rn_noftz_f32_slowpath - $__internal_0_$__cuda_sm20_rcp_rn_f32_slowpath)
$__internal_0_$__cuda_sm20_rcp_rn_f32_slowpath:
[----:B------:R-:W-:-:S04]  /*30f0*/  SHF.L.U32 R2, R0, 0x1, RZ ;  /* 0x0000000100027819 */ /* 0x000fc800000006ff */
[----:B------:R-:W-:-:S04]  /*3100*/  SHF.R.U32.HI R8, RZ, 0x18, R2 ;  /* 0x00000018ff087819 */ /* 0x000fc80000011602 */
[----:B------:R-:W-:-:S13]  /*3110*/  ISETP.NE.U32.AND P0, PT, R8, RZ, PT ;  /* 0x000000ff0800720c */ /* 0x000fda0003f05070 */
[----:B------:R-:W-:Y:S05]  /*3120*/  @P0 BRA `(.L_x_77) ;  /* 0x00000000002c0947 */ /* 0x000fea0003800000 */
[----:B------:R-:W-:-:S04]  /*3130*/  SHF.L.U32 R2, R0, 0x1, RZ ;  /* 0x0000000100027819 */ /* 0x000fc800000006ff */
[----:B------:R-:W-:-:S13]  /*3140*/  ISETP.NE.AND P0, PT, R2, RZ, PT ;  /* 0x000000ff0200720c */ /* 0x000fda0003f05270 */
[----:B------:R2:W3:Y:S01]  /*3150*/  @!P0 MUFU.RCP R2, R0 ;  /* 0x0000000000028308 */ /* 0x0004e20000001000 */
[----:B------:R-:W-:Y:S05]  /*3160*/  @!P0 BRA `(.L_x_78) ;  /* 0x0000000000a48947 */ /* 0x000fea0003800000 */
[----:B------:R-:W-:-:S04]  /*3170*/  FFMA R3, R0, 1.84467440737095516160e+19, RZ ;  /* 0x5f80000000037823 */ /* 0x000fc800000000ff */
[----:B--2---:R-:W3:Y:S02]  /*3180*/  MUFU.RCP R0, R3 ;  /* 0x0000000300007308 */ /* 0x004ee40000001000 */
[----:B---3--:R-:W-:-:S04]  /*3190*/  FFMA R2, R3, R0, -1 ;  /* 0xbf80000003027423 */ /* 0x008fc80000000000 */
[----:B------:R-:W-:-:S04]  /*31a0*/  FADD.FTZ R5, -R2, -RZ ;  /* 0x800000ff02057221 */ /* 0x000fc80000010100 */
[----:B------:R-:W-:-:S04]  /*31b0*/  FFMA R0, R0, R5, R0 ;  /* 0x0000000500007223 */ /* 0x000fc80000000000 */
[----:B------:R-:W-:Y:S01]  /*31c0*/  FFMA R2, R0, 1.84467440737095516160e+19, RZ ;  /* 0x5f80000000027823 */ /* 0x000fe200000000ff */
[----:B------:R-:W-:Y:S06]  /*31d0*/  BRA `(.L_x_78) ;  /* 0x0000000000887947 */ /* 0x000fec0003800000 */
.L_x_77:
[----:B------:R-:W-:-:S04]  /*31e0*/  IADD3 R9, PT, PT, R8, -0xfd, RZ ;  /* 0xffffff0308097810 */ /* 0x000fc80007ffe0ff */
[----:B------:R-:W-:-:S13]  /*31f0*/  ISETP.GT.U32.AND P0, PT, R9, 0x1, PT ;  /* 0x000000010900780c */ /* 0x000fda0003f04070 */
[----:B------:R-:W-:Y:S05]  /*3200*/  @P0 BRA `(.L_x_79) ;  /* 0x0000000000780947 */ /* 0x000fea0003800000 */
[----:B------:R-:W-:Y:S01]  /*3210*/  LOP3.LUT R2, R0, 0x7fffff, RZ, 0xc0, !PT ;  /* 0x007fffff00027812 */ /* 0x000fe200078ec0ff */
[----:B------:R-:W-:-:S03]  /*3220*/  HFMA2 R6, -RZ, RZ, 0, 1.78813934326171875e-07 ;  /* 0x00000003ff067431 */ /* 0x000fc600000001ff */
[----:B------:R-:W-:-:S04]  /*3230*/  LOP3.LUT R2, R2, 0x3f800000, RZ, 0xfc, !PT ;  /* 0x3f80000002027812 */ /* 0x000fc800078efcff */
[----:B------:R-:W0:Y:S01]  /*3240*/  MUFU.RCP R3, R2 ;  /* 0x0000000200037308 */ /* 0x000e220000001000 */
[----:B------:R-:W-:Y:S01]  /*3250*/  SHF.L.U32 R6, R6, R9, RZ ;  /* 0x0000000906067219 */ /* 0x000fe200000006ff */
[----:B0-----:R-:W-:-:S04]  /*3260*/  FFMA R4, R2, R3, -1 ;  /* 0xbf80000002047423 */ /* 0x001fc80000000003 */
[----:B------:R-:W-:-:S04]  /*3270*/  FADD.FTZ R4, -R4, -RZ ;  /* 0x800000ff04047221 */ /* 0x000fc80000010100 */
[CCC-:B------:R-:W-:Y:S01]  /*3280*/  FFMA.RM R5, R3.reuse, R4.reuse, R3.reuse ;  /* 0x0000000403057223 */ /* 0x1c0fe20000004003 */
[----:B------:R-:W-:-:S04]  /*3290*/  FFMA.RP R4, R3, R4, R3 ;  /* 0x0000000403047223 */ /* 0x000fc80000008003 */
[C---:B------:R-:W-:Y:S02]  /*32a0*/  LOP3.LUT R3, R5.reuse, 0x7fffff, RZ, 0xc0, !PT ;  /* 0x007fffff05037812 */ /* 0x040fe400078ec0ff */
[----:B------:R-:W-:Y:S02]  /*32b0*/  FSETP.NEU.FTZ.AND P0, PT, R5, R4, PT ;  /* 0x000000040500720b */ /* 0x000fe40003f1d000 */
[----:B------:R-:W-:Y:S02]  /*32c0*/  LOP3.LUT R3, R3, 0x800000, RZ, 0xfc, !PT ;  /* 0x0080000003037812 */ /* 0x000fe400078efcff */
[----:B------:R-:W-:Y:S02]  /*32d0*/  SEL R4, RZ, 0xffffffff, !P0 ;  /* 0xffffffffff047807 */ /* 0x000fe40004000000 */
[----:B------:R-:W-:-:S03]  /*32e0*/  LOP3.LUT R6, R6, R3, RZ, 0xc0, !PT ;  /* 0x0000000306067212 */ /* 0x000fc600078ec0ff */
[----:B------:R-:W-:Y:S01]  /*32f0*/  IMAD.MOV R4, RZ, RZ, -R4 ;  /* 0x000000ffff047224 */ /* 0x000fe200078e0a04 */
[----:B------:R-:W-:-:S04]  /*3300*/  SHF.R.U32.HI R6, RZ, R9, R6 ;  /* 0x00000009ff067219 */ /* 0x000fc80000011606 */
[----:B------:R-:W-:Y:S02]  /*3310*/  LOP3.LUT P1, RZ, R4, R9, R3, 0xf8, !PT ;  /* 0x0000000904ff7212 */ /* 0x000fe4000782f803 */
[C---:B------:R-:W-:Y:S02]  /*3320*/  LOP3.LUT P0, RZ, R6.reuse, 0x1, RZ, 0xc0, !PT ;  /* 0x0000000106ff7812 */ /* 0x040fe4000780c0ff */
[----:B------:R-:W-:-:S04]  /*3330*/  LOP3.LUT P2, RZ, R6, 0x2, RZ, 0xc0, !PT ;  /* 0x0000000206ff7812 */ /* 0x000fc8000784c0ff */
[----:B------:R-:W-:Y:S02]  /*3340*/  PLOP3.LUT P0, PT, P0, P1, P2, 0xe0, 0x0 ;  /* 0x000000000000781c */ /* 0x000fe40000703c20 */
[----:B------:R-:W-:Y:S02]  /*3350*/  LOP3.LUT P1, RZ, R0, 0x7fffff, RZ, 0xc0, !PT ;  /* 0x007fffff00ff7812 */ /* 0x000fe4000782c0ff */
[----:B------:R-:W-:-:S04]  /*3360*/  SEL R2, RZ, 0x1, !P0 ;  /* 0x00000001ff027807 */ /* 0x000fc80004000000 */
[----:B------:R-:W-:-:S04]  /*3370*/  IADD3 R2, PT, PT, -R2, RZ, RZ ;  /* 0x000000ff02027210 */ /* 0x000fc80007ffe1ff */
[----:B------:R-:W-:Y:S02]  /*3380*/  ISETP.GE.AND P0, PT, R2, RZ, PT ;  /* 0x000000ff0200720c */ /* 0x000fe40003f06270 */
[----:B------:R-:W-:-:S04]  /*3390*/  IADD3 R2, PT, PT, R8, -0xfc, RZ ;  /* 0xffffff0408027810 */ /* 0x000fc80007ffe0ff */
[----:B------:R-:W-:-:S07]  /*33a0*/  SHF.R.U32.HI R3, RZ, R2, R3 ;  /* 0x00000002ff037219 */ /* 0x000fce0000011603 */
[----:B------:R-:W-:-:S04]  /*33b0*/  @!P0 IADD3 R3, PT, PT, R3, 0x1, RZ ;  /* 0x0000000103038810 */ /* 0x000fc80007ffe0ff */
[----:B------:R-:W-:-:S04]  /*33c0*/  @!P1 SHF.L.U32 R3, R3, 0x1, RZ ;  /* 0x0000000103039819 */ /* 0x000fc800000006ff */
[----:B------:R-:W-:Y:S01]  /*33d0*/  LOP3.LUT R2, R3, 0x80000000, R0, 0xf8, !PT ;  /* 0x8000000003027812 */ /* 0x000fe200078ef800 */
[----:B------:R-:W-:Y:S06]  /*33e0*/  BRA `(.L_x_78) ;  /* 0x0000000000047947 */ /* 0x000fec0003800000 */
.L_x_79:
[----:B------:R0:W1:Y:S02]  /*33f0*/  MUFU.RCP R2, R0 ;  /* 0x0000000000027308 */ /* 0x0000640000001000 */
.L_x_78:
[----:B-1-3--:R-:W-:Y:S01]  /*3400*/  IMAD.MOV.U32 R27, RZ, RZ, R2 ;  /* 0x000000ffff1b7224 */ /* 0x00afe200078e0002 */
[----:B------:R-:W-:Y:S02]  /*3410*/  MOV R2, R7 ;  /* 0x0000000700027202 */ /* 0x000fe40000000f00 */
[----:B------:R-:W-:-:S04]  /*3420*/  MOV R3, 0x0 ;  /* 0x0000000000037802 */ /* 0x000fc80000000f00 */
[----:B0-2---:R-:W-:Y:S05]  /*3430*/  RET.REL.NODEC R2 `(kst_many_series_one_param_f32) ;  /* 0xffffffc802f07950 */ /* 0x005fea0003c3ffff */
        .weak           $__internal_1_$__cuda_sm3x_div_rn_noftz_f32_slowpath
        .type           $__internal_1_$__cuda_sm3x_div_rn_noftz_f32_slowpath,@function
        .size           $__internal_1_$__cuda_sm3x_div_rn_noftz_f32_slowpath,(.L_x_208 - $__internal_1_$__cuda_sm3x_div_rn_noftz_f32_slowpath)
$__internal_1_$__cuda_sm3x_div_rn_noftz_f32_slowpath:
[----:B------:R-:W-:Y:S01]  /*3440*/  SHF.R.U32.HI R2, RZ, 0x17, R37 ;  /* 0x00000017ff027819 */ /* 0x000fe20000011625 */
[----:B------:R-:W-:Y:S01]  /*3450*/  BSSY.RECONVERGENT B2, `(.L_x_80) ;  /* 0x0000062000027945 */ /* 0x000fe20003800200 */
[----:B------:R-:W-:Y:S02]  /*3460*/  SHF.R.U32.HI R39, RZ, 0x17, R0 ;  /* 0x00000017ff277819 */ /* 0x000fe40000011600 */
[----:B------:R-:W-:Y:S02]  /*3470*/  LOP3.LUT R2, R2, 0xff, RZ, 0xc0, !PT ;  /* 0x000000ff02027812 */ /* 0x000fe400078ec0ff */
[----:B------:R-:W-:Y:S02]  /*3480*/  LOP3.LUT R39, R39, 0xff, RZ, 0xc0, !PT ;  /* 0x000000ff27277812 */ /* 0x000fe400078ec0ff */
[----:B------:R-:W-:Y:S02]  /*3490*/  IADD3 R34, PT, PT, R2, -0x1, RZ ;  /* 0xffffffff02227810 */ /* 0x000fe40007ffe0ff */
[----:B------:R-:W-:-:S02]  /*34a0*/  IADD3 R36, PT, PT, R39, -0x1, RZ ;  /* 0xffffffff27247810 */ /* 0x000fc40007ffe0ff */
[----:B------:R-:W-:-:S04]  /*34b0*/  ISETP.GT.U32.AND P0, PT, R34, 0xfd, PT ;  /* 0x000000fd2200780c */ /* 0x000fc80003f04070 */
[----:B------:R-:W-:-:S13]  /*34c0*/  ISETP.GT.U32.OR P0, PT, R36, 0xfd, P0 ;  /* 0x000000fd2400780c */ /* 0x000fda0000704470 */
[----:B------:R-:W-:Y:S01]  /*34d0*/  @!P0 IMAD.MOV.U32 R32, RZ, RZ, RZ ;  /* 0x000000ffff208224 */ /* 0x000fe200078e00ff */
[----:B------:R-:W-:Y:S06]  /*34e0*/  @!P0 BRA `(.L_x_81) ;  /* 0x00000000005c8947 */ /* 0x000fec0003800000 */
[----:B------:R-:W-:Y:S02]  /*34f0*/  FSETP.GTU.FTZ.AND P0, PT, |R0|, +INF , PT ;  /* 0x7f8000000000780b */ /* 0x000fe40003f1c200 */
[----:B------:R-:W-:-:S04]  /*3500*/  FSETP.GTU.FTZ.AND P1, PT, |R37|, +INF , PT ;  /* 0x7f8000002500780b */ /* 0x000fc80003f3c200 */
[----:B------:R-:W-:-:S13]  /*3510*/  PLOP3.LUT P0, PT, P0, P1, PT, 0xf8, 0x8f ;  /* 0x00000000008f781c */ /* 0x000fda0000703f70 */
[----:B------:R-:W-:Y:S05]  /*3520*/  @P0 BRA `(.L_x_82) ;  /* 0x00000004004c0947 */ /* 0x000fea0003800000 */
[----:B------:R-:W-:-:S13]  /*3530*/  LOP3.LUT P0, RZ, R37, 0x7fffffff, R0, 0xc8, !PT ;  /* 0x7fffffff25ff7812 */ /* 0x000fda000780c800 */
[----:B------:R-:W-:Y:S05]  /*3540*/  @!P0 BRA `(.L_x_83) ;  /* 0x00000004003c8947 */ /* 0x000fea0003800000 */
[C---:B------:R-:W-:Y:S02]  /*3550*/  FSETP.NEU.FTZ.AND P2, PT, |R0|.reuse, +INF , PT ;  /* 0x7f8000000000780b */ /* 0x040fe40003f5d200 */
[----:B------:R-:W-:Y:S02]  /*3560*/  FSETP.NEU.FTZ.AND P1, PT, |R37|, +INF , PT ;  /* 0x7f8000002500780b */ /* 0x000fe40003f3d200 */
[----:B------:R-:W-:-:S11]  /*3570*/  FSETP.NEU.FTZ.AND P0, PT, |R0|, +INF , PT ;  /* 0x7f8000000000780b */ /* 0x000fd60003f1d200 */
[----:B------:R-:W-:Y:S05]  /*3580*/  @!P1 BRA !P2, `(.L_x_83) ;  /* 0x00000004002c9947 */ /* 0x000fea0005000000 */
[----:B------:R-:W-:-:S04]  /*3590*/  LOP3.LUT P2, RZ, R0, 0x7fffffff, RZ, 0xc0, !PT ;  /* 0x7fffffff00ff7812 */ /* 0x000fc8000784c0ff */
[----:B------:R-:W-:-:S13]  /*35a0*/  PLOP3.LUT P1, PT, P1, P2, PT, 0x2f, 0xf2 ;  /* 0x0000000000f2781c */ /* 0x000fda0000f24577 */
[----:B------:R-:W-:Y:S05]  /*35b0*/  @P1 BRA `(.L_x_84) ;  /* 0x0000000400181947 */ /* 0x000fea0003800000 */
[----:B------:R-:W-:-:S04]  /*35c0*/  LOP3.LUT P1, RZ, R37, 0x7fffffff, RZ, 0xc0, !PT ;  /* 0x7fffffff25ff7812 */ /* 0x000fc8000782c0ff */
[----:B------:R-:W-:-:S13]  /*35d0*/  PLOP3.LUT P0, PT, P0, P1, PT, 0x2f, 0xf2 ;  /* 0x0000000000f2781c */ /* 0x000fda0000702577 */
[----:B------:R-:W-:Y:S05]  /*35e0*/  @P0 BRA `(.L_x_85) ;  /* 0x0000000400000947 */ /* 0x000fea0003800000 */
[----:B------:R-:W-:Y:S02]  /*35f0*/  ISETP.GE.AND P0, PT, R36, RZ, PT ;  /* 0x000000ff2400720c */ /* 0x000fe40003f06270 */
[----:B------:R-:W-:-:S11]  /*3600*/  ISETP.GE.AND P1, PT, R34, RZ, PT ;  /* 0x000000ff2200720c */ /* 0x000fd60003f26270 */
[----:B------:R-:W-:Y:S01]  /*3610*/  @P0 MOV R32, RZ ;  /* 0x000000ff00200202 */ /* 0x000fe20000000f00 */
[----:B------:R-:W-:Y:S01]  /*3620*/  @!P0 FFMA R0, R0, 1.84467440737095516160e+19, RZ ;  /* 0x5f80000000008823 */ /* 0x000fe200000000ff */
[----:B------:R-:W-:Y:S01]  /*3630*/  @!P0 MOV R32, 0xffffffc0 ;  /* 0xffffffc000208802 */ /* 0x000fe20000000f00 */
[----:B------:R-:W-:-:S03]  /*3640*/  @!P1 FFMA R37, R37, 1.84467440737095516160e+19, RZ ;  /* 0x5f80000025259823 */ /* 0x000fc600000000ff */
[----:B------:R-:W-:-:S07]  /*3650*/  @!P1 IADD3 R32, PT, PT, R32, 0x40, RZ ;  /* 0x0000004020209810 */ /* 0x000fce0007ffe0ff */
.L_x_81:
[----:B------:R-:W-:Y:S01]  /*3660*/  LEA R34, R2, 0xc0800000, 0x17 ;  /* 0xc080000002227811 */ /* 0x000fe200078eb8ff */
[----:B------:R-:W-:Y:S01]  /*3670*/  VIADD R39, R39, 0xffffff81 ;  /* 0xffffff8127277836 */ /* 0x000fe20000000000 */
[----:B------:R-:W-:Y:S02]  /*3680*/  BSSY.RECONVERGENT B3, `(.L_x_86) ;  /* 0x0000035000037945 */ /* 0x000fe40003800200 */
[----:B------:R-:W-:Y:S01]  /*3690*/  IADD3 R42, PT, PT, -R34, R37, RZ ;  /* 0x00000025222a7210 */ /* 0x000fe20007ffe1ff */
[C---:B------:R-:W-:Y:S01]  /*36a0*/  IMAD R0, R39.reuse, -0x800000, R0 ;  /* 0xff80000027007824 */ /* 0x040fe200078e0200 */
[----:B------:R-:W-:Y:S02]  /*36b0*/  IADD3 R39, PT, PT, R39, 0x7f, -R2 ;  /* 0x0000007f27277810 */ /* 0x000fe40007ffe802 */
[----:B------:R-:W0:Y:S01]  /*36c0*/  MUFU.RCP R34, R42 ;  /* 0x0000002a00227308 */ /* 0x000e220000001000 */
[----:B------:R-:W-:Y:S01]  /*36d0*/  FADD.FTZ R37, -R42, -RZ ;  /* 0x800000ff2a257221 */ /* 0x000fe20000010100 */
[----:B------:R-:W-:-:S03]  /*36e0*/  IADD3 R39, PT, PT, R39, R32, RZ ;  /* 0x0000002027277210 */ /* 0x000fc60007ffe0ff */
[----:B0-----:R-:W-:-:S04]  /*36f0*/  FFMA R41, R34, R37, 1 ;  /* 0x3f80000022297423 */ /* 0x001fc80000000025 */
[----:B------:R-:W-:-:S04]  /*3700*/  FFMA R41, R34, R41, R34 ;  /* 0x0000002922297223 */ /* 0x000fc80000000022 */
[----:B------:R-:W-:-:S04]  /*3710*/  FFMA R34, R0, R41, RZ ;  /* 0x0000002900227223 */ /* 0x000fc800000000ff */
[----:B------:R-:W-:-:S04]  /*3720*/  FFMA R36, R37, R34, R0 ;  /* 0x0000002225247223 */ /* 0x000fc80000000000 */
[----:B------:R-:W-:-:S04]  /*3730*/  FFMA R36, R41, R36, R34 ;  /* 0x0000002429247223 */ /* 0x000fc80000000022 */
[----:B------:R-:W-:-:S04]  /*3740*/  FFMA R37, R37, R36, R0 ;  /* 0x0000002425257223 */ /* 0x000fc80000000000 */
[----:B------:R-:W-:-:S05]  /*3750*/  FFMA R0, R41, R37, R36 ;  /* 0x0000002529007223 */ /* 0x000fca0000000024 */
[----:B------:R-:W-:-:S04]  /*3760*/  SHF.R.U32.HI R2, RZ, 0x17, R0 ;  /* 0x00000017ff027819 */ /* 0x000fc80000011600 */
[----:B------:R-:W-:-:S04]  /*3770*/  LOP3.LUT R2, R2, 0xff, RZ, 0xc0, !PT ;  /* 0x000000ff02027812 */ /* 0x000fc800078ec0ff */
[----:B------:R-:W-:-:S04]  /*3780*/  IADD3 R2, PT, PT, R2, R39, RZ ;  /* 0x0000002702027210 */ /* 0x000fc80007ffe0ff */
[----:B------:R-:W-:-:S04]  /*3790*/  IADD3 R32, PT, PT, R2, -0x1, RZ ;  /* 0xffffffff02207810 */ /* 0x000fc80007ffe0ff */
[----:B------:R-:W-:-:S13]  /*37a0*/  ISETP.GE.U32.AND P0, PT, R32, 0xfe, PT ;  /* 0x000000fe2000780c */ /* 0x000fda0003f06070 */
[----:B------:R-:W-:Y:S05]  /*37b0*/  @!P0 BRA `(.L_x_87) ;  /* 0x0000000000808947 */ /* 0x000fea0003800000 */
[----:B------:R-:W-:-:S13]  /*37c0*/  ISETP.GT.AND P0, PT, R2, 0xfe, PT ;  /* 0x000000fe0200780c */ /* 0x000fda0003f04270 */
[----:B------:R-:W-:Y:S05]  /*37d0*/  @P0 BRA `(.L_x_88) ;  /* 0x00000000006c0947 */ /* 0x000fea0003800000 */
[----:B------:R-:W-:-:S13]  /*37e0*/  ISETP.GE.AND P0, PT, R2, 0x1, PT ;  /* 0x000000010200780c */ /* 0x000fda0003f06270 */
[----:B------:R-:W-:Y:S05]  /*37f0*/  @P0 BRA `(.L_x_89) ;  /* 0x0000000000740947 */ /* 0x000fea0003800000 */
[----:B------:R-:W-:Y:S02]  /*3800*/  ISETP.GE.AND P0, PT, R2, -0x18, PT ;  /* 0xffffffe80200780c */ /* 0x000fe40003f06270 */
[----:B------:R-:W-:-:S11]  /*3810*/  LOP3.LUT R0, R0, 0x80000000, RZ, 0xc0, !PT ;  /* 0x8000000000007812 */ /* 0x000fd600078ec0ff */
[----:B------:R-:W-:Y:S05]  /*3820*/  @!P0 BRA `(.L_x_89) ;  /* 0x0000000000688947 */ /* 0x000fea0003800000 */
[CCC-:B------:R-:W-:Y:S01]  /*3830*/  FFMA.RZ R32, R41.reuse, R37.reuse, R36.reuse ;  /* 0x0000002529207223 */ /* 0x1c0fe2000000c024 */
[CCC-:B------:R-:W-:Y:S01]  /*3840*/  FFMA.RP R34, R41.reuse, R37.reuse, R36.reuse ;  /* 0x0000002529227223 */ /* 0x1c0fe20000008024 */
[----:B------:R-:W-:Y:S01]  /*3850*/  FFMA.RM R37, R41, R37, R36 ;  /* 0x0000002529257223 */ /* 0x000fe20000004024 */
[----:B------:R-:W-:Y:S02]  /*3860*/  IADD3 R36, PT, PT, R2, 0x20, RZ ;  /* 0x0000002002247810 */ /* 0x000fe40007ffe0ff */
[----:B------:R-:W-:Y:S02]  /*3870*/  LOP3.LUT R32, R32, 0x7fffff, RZ, 0xc0, !PT ;  /* 0x007fffff20207812 */ /* 0x000fe400078ec0ff */
[----:B------:R-:W-:Y:S02]  /*3880*/  ISETP.NE.AND P2, PT, R2, RZ, PT ;  /* 0x000000ff0200720c */ /* 0x000fe40003f45270 */
[----:B------:R-:W-:Y:S02]  /*3890*/  LOP3.LUT R39, R32, 0x800000, RZ, 0xfc, !PT ;  /* 0x0080000020277812 */ /* 0x000fe400078efcff */
[----:B------:R-:W-:Y:S01]  /*38a0*/  ISETP.NE.AND P1, PT, R2, RZ, PT ;  /* 0x000000ff0200720c */ /* 0x000fe20003f25270 */
[----:B------:R-:W-:Y:S01]  /*38b0*/  IMAD.MOV R2, RZ, RZ, -R2 ;  /* 0x000000ffff027224 */ /* 0x000fe200078e0a02 */
[----:B------:R-:W-:-:S02]  /*38c0*/  SHF.L.U32 R36, R39, R36, RZ ;  /* 0x0000002427247219 */ /* 0x000fc400000006ff */
[----:B------:R-:W-:Y:S02]  /*38d0*/  FSETP.NEU.FTZ.AND P0, PT, R34, R37, PT ;  /* 0x000000252200720b */ /* 0x000fe40003f1d000 */
[----:B------:R-:W-:Y:S02]  /*38e0*/  SEL R2, R2, RZ, P2 ;  /* 0x000000ff02027207 */ /* 0x000fe40001000000 */
[----:B------:R-:W-:Y:S02]  /*38f0*/  ISETP.NE.AND P1, PT, R36, RZ, P1 ;  /* 0x000000ff2400720c */ /* 0x000fe40000f25270 */
[----:B------:R-:W-:Y:S02]  /*3900*/  SHF.R.U32.HI R39, RZ, R2, R39 ;  /* 0x00000002ff277219 */ /* 0x000fe40000011627 */
[----:B------:R-:W-:Y:S02]  /*3910*/  PLOP3.LUT P0, PT, P0, P1, PT, 0xf8, 0x8f ;  /* 0x00000000008f781c */ /* 0x000fe40000703f70 */
[----:B------:R-:W-:-:S02]  /*3920*/  SHF.R.U32.HI R2, RZ, 0x1, R39 ;  /* 0x00000001ff027819 */ /* 0x000fc40000011627 */
[----:B------:R-:W-:-:S04]  /*3930*/  SEL R37, RZ, 0x1, !P0 ;  /* 0x00000001ff257807 */ /* 0x000fc80004000000 */
[----:B------:R-:W-:-:S04]  /*3940*/  LOP3.LUT R32, R37, 0x1, R2, 0xf8, !PT ;  /* 0x0000000125207812 */ /* 0x000fc800078ef802 */
[----:B------:R-:W-:-:S04]  /*3950*/  LOP3.LUT R39, R32, R39, RZ, 0xc0, !PT ;  /* 0x0000002720277212 */ /* 0x000fc800078ec0ff */
[----:B------:R-:W-:-:S04]  /*3960*/  IADD3 R39, PT, PT, R2, R39, RZ ;  /* 0x0000002702277210 */ /* 0x000fc80007ffe0ff */
[----:B------:R-:W-:Y:S01]  /*3970*/  LOP3.LUT R0, R39, R0, RZ, 0xfc, !PT ;  /* 0x0000000027007212 */ /* 0x000fe200078efcff */
[----:B------:R-:W-:Y:S06]  /*3980*/  BRA `(.L_x_89) ;  /* 0x0000000000107947 */ /* 0x000fec0003800000 */
.L_x_88:
[----:B------:R-:W-:-:S04]  /*3990*/  LOP3.LUT R0, R0, 0x80000000, RZ, 0xc0, !PT ;  /* 0x8000000000007812 */ /* 0x000fc800078ec0ff */
[----:B------:R-:W-:Y:S01]  /*39a0*/  LOP3.LUT R0, R0, 0x7f800000, RZ, 0xfc, !PT ;  /* 0x7f80000000007812 */ /* 0x000fe200078efcff */
[----:B------:R-:W-:Y:S06]  /*39b0*/  BRA `(.L_x_89) ;  /* 0x0000000000047947 */ /* 0x000fec0003800000 */
.L_x_87:
[----:B------:R-:W-:-:S07]  /*39c0*/  LEA R0, R39, R0, 0x17 ;  /* 0x0000000027007211 */ /* 0x000fce00078eb8ff */
.L_x_89:
[----:B------:R-:W-:Y:S05]  /*39d0*/  BSYNC.RECONVERGENT B3 ;  /* 0x0000000000037941 */ /* 0x000fea0003800200 */
.L_x_86:
[----:B------:R-:W-:Y:S05]  /*39e0*/  BRA `(.L_x_90) ;  /* 0x0000000000207947 */ /* 0x000fea0003800000 */
.L_x_85:
[----:B------:R-:W-:-:S04]  /*39f0*/  LOP3.LUT R0, R37, 0x80000000, R0, 0x48, !PT ;  /* 0x8000000025007812 */ /* 0x000fc800078e4800 */
[----:B------:R-:W-:Y:S01]  /*3a00*/  LOP3.LUT R0, R0, 0x7f800000, RZ, 0xfc, !PT ;  /* 0x7f80000000007812 */ /* 0x000fe200078efcff */
[----:B------:R-:W-:Y:S06]  /*3a10*/  BRA `(.L_x_90) ;  /* 0x0000000000147947 */ /* 0x000fec0003800000 */
.L_x_84:
[----:B------:R-:W-:Y:S01]  /*3a20*/  LOP3.LUT R0, R37, 0x80000000, R0, 0x48, !PT ;  /* 0x8000000025007812 */ /* 0x000fe200078e4800 */
[----:B------:R-:W-:Y:S06]  /*3a30*/  BRA `(.L_x_90) ;  /* 0x00000000000c7947 */ /* 0x000fec0003800000 */
.L_x_83:
[----:B------:R-:W0:Y:S01]  /*3a40*/  MUFU.RSQ R0, -QNAN ;  /* 0xffc0000000007908 */ /* 0x000e220000001400 */
[----:B------:R-:W-:Y:S05]  /*3a50*/  BRA `(.L_x_90) ;  /* 0x0000000000047947 */ /* 0x000fea0003800000 */
.L_x_82:
[----:B------:R-:W-:-:S07]  /*3a60*/  FADD.FTZ R0, R0, R37 ;  /* 0x0000002500007221 */ /* 0x000fce0000010000 */
.L_x_90:
[----:B------:R-:W-:Y:S05]  /*3a70*/  BSYNC.RECONVERGENT B2 ;  /* 0x0000000000027941 */ /* 0x000fea0003800200 */
.L_x_80:
[----:B------:R-:W-:Y:S01]  /*3a80*/  HFMA2 R37, -RZ, RZ, 0, 0 ;  /* 0x00000000ff257431 */ /* 0x000fe200000001ff */
[----:B------:R-:W-:-:S04]  /*3a90*/  MOV R36, R30 ;  /* 0x0000001e00247202 */ /* 0x000fc80000000f00 */
[----:B0-----:R-:W-:Y:S05]  /*3aa0*/  RET.REL.NODEC R36 `(kst_many_series_one_param_f32) ;  /* 0xffffffc424547950 */ /* 0x001fea0003c3ffff */
.L_x_91:
[----:B------:R-:W-:-:S00]  /*3ab0*/  BRA `(.L_x_91) ;  /* 0xfffffffc00fc7947 */ /* 0x000fc0000383ffff */
[----:B------:R-:W-:-:S00]  /*3ac0*/  NOP ;  /* 0x0000000000007918 */ /* 0x000fc00000000000 */
        /* <DEDUP_REMOVED lines=11> */
.L_x_208:


//--------------------- .text.kst_batch_f32       --------------------------
	.section	.text.kst_batch_f32,"ax",@progbits
	.align	128
        .global         kst_batch_f32
        .type           kst_batch_f32,@function
        .size           kst_batch_f32,(.L_x_210 - kst_batch_f32)
        .other          kst_batch_f32,@"STO_CUDA_ENTRY STV_DEFAULT"
kst_batch_f32:
.text.kst_batch_f32:
[----:B------:R-:W-:Y:S01]  /*0000*/  LDC R1, c[0x0][0x37c] ;  /* 0x0000df00ff017b82 */ /* 0x000fe20000000800 */
[----:B------:R-:W0:Y:S07]  /*0010*/  S2R R26, SR_TID.X ;  /* 0x00000000001a7919 */ /* 0x000e2e0000002100 */
[----:B------:R-:W0:Y:S01]  /*0020*/  S2UR UR4, SR_CTAID.X ;  /* 0x00000000000479c3 */ /* 0x000e220000002500 */
[----:B------:R-:W1:Y:S07]  /*0030*/  LDCU UR6, c[0x0][0x3d4] ;  /* 0x00007a80ff0677ac */ /* 0x000e6e0008000800 */
[----:B------:R-:W0:Y:S01]  /*0040*/  LDC R47, c[0x0][0x360] ;  /* 0x0000d800ff2f7b82 */ /* 0x000e220000000800 */
[----:B------:R-:W2:Y:S01]  /*0050*/  LDCU UR5, c[0x0][0x370] ;  /* 0x00006e00ff0577ac */ /* 0x000ea20008000800 */
[----:B0-----:R-:W-:-:S02]  /*0060*/  IMAD R26, R47, UR4, R26 ;  /* 0x000000042f1a7c24 */ /* 0x001fc4000f8e021a */
[----:B--2---:R-:W-:-:S03]  /*0070*/  IMAD R47, R47, UR5, RZ ;  /* 0x000000052f2f7c24 */ /* 0x004fc6000f8e02ff */
[----:B-1----:R-:W-:-:S13]  /*0080*/  ISETP.GE.AND P0, PT, R26, UR6, PT ;  /* 0x000000061a007c0c */ /* 0x002fda000bf06270 */
[----:B------:R-:W-:Y:S05]  /*0090*/  @P0 EXIT ;  /* 0x000000000000094d */ /* 0x000fea0003800000 */
[----:B------:R-:W0:Y:S01]  /*00a0*/  LDCU UR6, c[0x0][0x3d8] ;  /* 0x00007b00ff0677ac */ /* 0x000e220008000800 */
[----:B------:R-:W0:Y:S01]  /*00b0*/  LDCU UR7, c[0x0][0x3d0] ;  /* 0x00007a00ff0777ac */ /* 0x000e220008000800 */
[----:B------:R-:W1:Y:S01]  /*00c0*/  LDCU.64 UR4, c[0x0][0x358] ;  /* 0x00006b00ff0477ac */ /* 0x000e620008000a00 */
[----:B0-----:R-:W-:-:S09]  /*00d0*/  UISETP.GE.AND UP0, UPT, UR6, UR7, UPT ;  /* 0x000000070600728c */ /* 0x001fd2000bf06270 */
[----:B-1----:R-:W-:Y:S05]  /*00e0*/  BRA.U !UP0, `(.L_x_92) ;  /* 0x0000000908ec7547 */ /* 0x002fea000b800000 */
.L_x_111:
[----:B0-----:R-:W0:Y:S01]  /*00f0*/  LDC.64 R14, c[0x0][0x3b8] ;  /* 0x0000ee00ff0e7b82 */ /* 0x001e220000000a00 */
[----:B-1----:R-:W1:Y:S07]  /*0100*/  LDCU UR6, c[0x0][0x3d8] ;  /* 0x00007b00ff0677ac */ /* 0x002e6e0008000800 */
[----:B--23--:R-:W2:Y:S08]  /*0110*/  LDC.64 R8, c[0x0][0x3a0] ;  /* 0x0000e800ff087b82 */ /* 0x00ceb00000000a00 */
[----:B------:R-:W3:Y:S08]  /*0120*/  LDC.64 R16, c[0x0][0x3c0] ;  /* 0x0000f000ff107b82 */ /* 0x000ef00000000a00 */
[----:B----4-:R-:W4:Y:S01]  /*0130*/  LDC.64 R6, c[0x0][0x398] ;  /* 0x0000e600ff067b82 */ /* 0x010f220000000a00 */
[----:B0-----:R-:W-:-:S06]  /*0140*/  IMAD.WIDE R14, R26, 0x4, R14 ;  /* 0x000000041a0e7825 */ /* 0x001fcc00078e020e */
[----:B------:R-:W5:Y:S01]  /*0150*/  LDG.E.CONSTANT R15, desc[UR4][R14.64] ;  /* 0x000000040e0f7981 */ /* 0x000f62000c1e9900 */
[----:B------:R-:W0:Y:S08]  /*0160*/  LDC.64 R10, c[0x0][0x3a8] ;  /* 0x0000ea00ff0a7b82 */ /* 0x000e300000000a00 */
[----:B------:R-:W1:Y:S08]  /*0170*/  LDC.64 R4, c[0x0][0x390] ;  /* 0x0000e400ff047b82 */ /* 0x000e700000000a00 */
[----:B------:R-:W1:Y:S08]  /*0180*/  LDC.64 R12, c[0x0][0x3b0] ;  /* 0x0000ec00ff0c7b82 */ /* 0x000e700000000a00 */
[----:B------:R-:W1:Y:S01]  /*0190*/  LDC.64 R2, c[0x0][0x388] ;  /* 0x0000e200ff027b82 */ /* 0x000e620000000a00 */
[----:B--2---:R-:W-:-:S04]  /*01a0*/  IMAD.WIDE R8, R26, 0x4, R8 ;  /* 0x000000041a087825 */ /* 0x004fc800078e0208 */
[C---:B---3--:R-:W-:Y:S02]  /*01b0*/  IMAD.WIDE R16, R26.reuse, 0x4, R16 ;  /* 0x000000041a107825 */ /* 0x048fe400078e0210 */
[----:B------:R-:W2:Y:S01]  /*01c0*/  LDG.E.CONSTANT R8, desc[UR4][R8.64] ;  /* 0x0000000408087981 */ /* 0x000ea2000c1e9900 */
[----:B------:R-:W3:Y:S01]  /*01d0*/  LDC.64 R18, c[0x0][0x3c8] ;  /* 0x0000f200ff127b82 */ /* 0x000ee20000000a00 */
[C---:B----4-:R-:W-:Y:S02]  /*01e0*/  IMAD.WIDE R6, R26.reuse, 0x4, R6 ;  /* 0x000000041a067825 */ /* 0x050fe400078e0206 */
[----:B------:R-:W2:Y:S02]  /*01f0*/  LDG.E.CONSTANT R17, desc[UR4][R16.64] ;  /* 0x0000000410117981 */ /* 0x000ea4000c1e9900 */
[C---:B0-----:R-:W-:Y:S02]  /*0200*/  IMAD.WIDE R10, R26.reuse, 0x4, R10 ;  /* 0x000000041a0a7825 */ /* 0x041fe400078e020a */
[----:B------:R3:W5:Y:S02]  /*0210*/  LDG.E.CONSTANT R20, desc[UR4][R6.64] ;  /* 0x0000000406147981 */ /* 0x000764000c1e9900 */
[----:B-1----:R-:W-:-:S02]  /*0220*/  IMAD.WIDE R4, R26, 0x4, R4 ;  /* 0x000000041a047825 */ /* 0x002fc400078e0204 */
[----:B------:R-:W4:Y:S02]  /*0230*/  LDG.E.CONSTANT R11, desc[UR4][R10.64] ;  /* 0x000000040a0b7981 */ /* 0x000f24000c1e9900 */
[C---:B------:R-:W-:Y:S02]  /*0240*/  IMAD.WIDE R12, R26.reuse, 0x4, R12 ;  /* 0x000000041a0c7825 */ /* 0x040fe400078e020c */
[----:B------:R-:W4:Y:S02]  /*0250*/  LDG.E.CONSTANT R4, desc[UR4][R4.64] ;  /* 0x0000000404047981 */ /* 0x000f24000c1e9900 */
[C---:B------:R-:W-:Y:S02]  /*0260*/  IMAD.WIDE R2, R26.reuse, 0x4, R2 ;  /* 0x000000041a027825 */ /* 0x040fe400078e0202 */
[----:B------:R-:W4:Y:S04]  /*0270*/  LDG.E.CONSTANT R13, desc[UR4][R12.64] ;  /* 0x000000040c0d7981 */ /* 0x000f28000c1e9900 */
[----:B------:R0:W4:Y:S01]  /*0280*/  LDG.E.CONSTANT R0, desc[UR4][R2.64] ;  /* 0x0000000402007981 */ /* 0x000122000c1e9900 */
[----:B---3--:R-:W-:-:S06]  /*0290*/  IMAD.WIDE R6, R26, 0x4, R18 ;  /* 0x000000041a067825 */ /* 0x008fcc00078e0212 */
[----:B------:R-:W3:Y:S01]  /*02a0*/  LDG.E.CONSTANT R6, desc[UR4][R6.64] ;  /* 0x0000000406067981 */ /* 0x000ee2000c1e9900 */
[----:B0-----:R-:W0:Y:S01]  /*02b0*/  LDC.64 R2, c[0x0][0x3d0] ;  /* 0x0000f400ff027b82 */ /* 0x001e220000000a00 */
[----:B------:R-:W-:Y:S01]  /*02c0*/  BSSY.RECONVERGENT B0, `(.L_x_93) ;  /* 0x0000053000007945 */ /* 0x000fe20003800200 */
[----:B--2---:R-:W-:Y:S02]  /*02d0*/  IADD3 R14, PT, PT, R8, UR6, R17 ;  /* 0x00000006080e7c10 */ /* 0x004fe4000fffe011 */
[----:B-----5:R-:W-:-:S04]  /*02e0*/  IADD3 R15, PT, PT, R20, UR6, R15 ;  /* 0x00000006140f7c10 */ /* 0x020fc8000fffe00f */
[----:B------:R-:W-:Y:S02]  /*02f0*/  VIMNMX R14, PT, PT, R15, R14, !PT ;  /* 0x0000000e0f0e7248 */ /* 0x000fe40007fe0100 */
[----:B----4-:R-:W-:Y:S02]  /*0300*/  IADD3 R9, PT, PT, R4, UR6, R13 ;  /* 0x0000000604097c10 */ /* 0x010fe4000fffe00d */
[----:B------:R-:W-:-:S04]  /*0310*/  IADD3 R0, PT, PT, R0, UR6, R11 ;  /* 0x0000000600007c10 */ /* 0x000fc8000fffe00b */
[----:B------:R-:W-:-:S05]  /*0320*/  VIMNMX3 R0, R0, R9, R14, !PT ;  /* 0x000000090000720f */ /* 0x000fca000780010e */
[----:B------:R-:W-:-:S05]  /*0330*/  VIADD R5, R0, 0xffffffff ;  /* 0xffffffff00057836 */ /* 0x000fca0000000000 */
[----:B0-----:R-:W-:-:S04]  /*0340*/  VIMNMX R12, PT, PT, R5, R2, PT ;  /* 0x00000002050c7248 */ /* 0x001fc80003fe0100 */
[----:B------:R-:W-:Y:S01]  /*0350*/  ISETP.GE.AND P1, PT, R12, 0x1, PT ;  /* 0x000000010c00780c */ /* 0x000fe20003f26270 */
[----:B------:R-:W-:Y:S02]  /*0360*/  IMAD R0, R26, R2, RZ ;  /* 0x000000021a007224 */ /* 0x000fe400078e02ff */
[----:B------:R-:W-:Y:S01]  /*0370*/  IMAD.IADD R26, R47, 0x1, R26 ;  /* 0x000000012f1a7824 */ /* 0x000fe200078e021a */
[----:B---3--:R-:W-:-:S04]  /*0380*/  IADD3 R13, PT, PT, R6, -0x1, R5 ;  /* 0xffffffff060d7810 */ /* 0x008fc80007ffe005 */
[----:B------:R-:W-:Y:S02]  /*0390*/  ISETP.GE.AND P0, PT, R26, R3, PT ;  /* 0x000000031a00720c */ /* 0x000fe40003f06270 */
[----:B------:R-:W-:-:S03]  /*03a0*/  SHF.R.S32.HI R3, RZ, 0x1f, R0 ;  /* 0x0000001fff037819 */ /* 0x000fc60000011400 */
[----:B------:R-:W-:Y:S08]  /*03b0*/  @!P1 BRA `(.L_x_94) ;  /* 0x00000004000c9947 */ /* 0x000ff00003800000 */
[C---:B------:R-:W-:Y:S01]  /*03c0*/  ISETP.GE.U32.AND P2, PT, R12.reuse, 0x8, PT ;  /* 0x000000080c00780c */ /* 0x040fe20003f46070 */
[----:B------:R-:W-:Y:S01]  /*03d0*/  BSSY.RECONVERGENT B1, `(.L_x_95) ;  /* 0x0000018000017945 */ /* 0x000fe20003800200 */
[----:B------:R-:W-:Y:S01]  /*03e0*/  LOP3.LUT R14, R12, 0x7, RZ, 0xc0, !PT ;  /* 0x000000070c0e7812 */ /* 0x000fe200078ec0ff */
[----:B------:R-:W-:-:S03]  /*03f0*/  HFMA2 R7, -RZ, RZ, 0, 0 ;  /* 0x00000000ff077431 */ /* 0x000fc600000001ff */
[----:B------:R-:W-:-:S07]  /*0400*/  ISETP.NE.AND P1, PT, R14, RZ, PT ;  /* 0x000000ff0e00720c */ /* 0x000fce0003f25270 */
[----:B------:R-:W-:Y:S06]  /*0410*/  @!P2 BRA `(.L_x_96) ;  /* 0x00000000004ca947 */ /* 0x000fec0003800000 */
[----:B------:R-:W0:Y:S01]  /*0420*/  LDC.64 R10, c[0x0][0x3e0] ;  /* 0x0000f800ff0a7b82 */ /* 0x000e220000000a00 */
[----:B------:R-:W-:Y:S01]  /*0430*/  LOP3.LUT R7, R12, 0x7ffffff8, RZ, 0xc0, !PT ;  /* 0x7ffffff80c077812 */ /* 0x000fe200078ec0ff */
[----:B------:R-:W-:Y:S02]  /*0440*/  IMAD.MOV.U32 R6, RZ, RZ, RZ ;  /* 0x000000ffff067224 */ /* 0x000fe400078e00ff */
[----:B------:R-:W-:-:S07]  /*0450*/  IMAD.MOV.U32 R9, RZ, RZ, 0x7fffffff ;  /* 0x7fffffffff097424 */ /* 0x000fce00078e00ff */
.L_x_97:
[----:B-1----:R-:W-:Y:S01]  /*0460*/  IADD3 R5, P2, PT, R0, R6, RZ ;  /* 0x0000000600057210 */ /* 0x002fe20007f5e0ff */
[----:B------:R-:W-:-:S03]  /*0470*/  VIADD R6, R6, 0x8 ;  /* 0x0000000806067836 */ /* 0x000fc60000000000 */
[----:B------:R-:W-:Y:S02]  /*0480*/  IADD3.X R8, PT, PT, RZ, R3, RZ, P2, !PT ;  /* 0x00000003ff087210 */ /* 0x000fe400017fe4ff */
[----:B0-----:R-:W-:-:S04]  /*0490*/  LEA R4, P2, R5, R10, 0x2 ;  /* 0x0000000a05047211 */ /* 0x001fc800078410ff */
[----:B------:R-:W-:Y:S02]  /*04a0*/  LEA.HI.X R5, R5, R11, R8, 0x2, P2 ;  /* 0x0000000b05057211 */ /* 0x000fe400010f1408 */
[----:B------:R-:W-:-:S03]  /*04b0*/  ISETP.NE.AND P2, PT, R6, R7, PT ;  /* 0x000000070600720c */ /* 0x000fc60003f45270 */
[----:B------:R1:W-:Y:S04]  /*04c0*/  STG.E desc[UR4][R4.64], R9 ;  /* 0x0000000904007986 */ /* 0x0003e8000c101904 */
[----:B------:R1:W-:Y:S04]  /*04d0*/  STG.E desc[UR4][R4.64+0x4], R9 ;  /* 0x0000040904007986 */ /* 0x0003e8000c101904 */
[----:B------:R1:W-:Y:S04]  /*04e0*/  STG.E desc[UR4][R4.64+0x8], R9 ;  /* 0x0000080904007986 */ /* 0x0003e8000c101904 */
[----:B------:R1:W-:Y:S04]  /*04f0*/  STG.E desc[UR4][R4.64+0xc], R9 ;  /* 0x00000c0904007986 */ /* 0x0003e8000c101904 */
[----:B------:R1:W-:Y:S04]  /*0500*/  STG.E desc[UR4][R4.64+0x10], R9 ;  /* 0x0000100904007986 */ /* 0x0003e8000c101904 */
[----:B------:R1:W-:Y:S04]  /*0510*/  STG.E desc[UR4][R4.64+0x14], R9 ;  /* 0x0000140904007986 */ /* 0x0003e8000c101904 */
[----:B------:R1:W-:Y:S04]  /*0520*/  STG.E desc[UR4][R4.64+0x18], R9 ;  /* 0x0000180904007986 */ /* 0x0003e8000c101904 */
[----:B------:R1:W-:Y:S01]  /*0530*/  STG.E desc[UR4][R4.64+0x1c], R9 ;  /* 0x00001c0904007986 */ /* 0x0003e2000c101904 */
[----:B------:R-:W-:Y:S05]  /*0540*/  @P2 BRA `(.L_x_97) ;  /* 0xfffffffc00c42947 */ /* 0x000fea000383ffff */
.L_x_96:
[----:B------:R-:W-:Y:S05]  /*0550*/  BSYNC.RECONVERGENT B1 ;  /* 0x0000000000017941 */ /* 0x000fea0003800200 */
.L_x_95:
[----:B------:R-:W-:Y:S05]  /*0560*/  @!P1 BRA `(.L_x_94) ;  /* 0x0000000000a09947 */ /* 0x000fea0003800000 */
[----:B------:R-:W-:Y:S01]  /*0570*/  ISETP.GE.U32.AND P2, PT, R14, 0x4, PT ;  /* 0x000000040e00780c */ /* 0x000fe20003f46070 */
[----:B------:R-:W-:Y:S01]  /*0580*/  BSSY.RECONVERGENT B1, `(.L_x_98) ;  /* 0x000000f000017945 */ /* 0x000fe20003800200 */
[----:B------:R-:W-:-:S04]  /*0590*/  LOP3.LUT R8, R12, 0x3, RZ, 0xc0, !PT ;  /* 0x000000030c087812 */ /* 0x000fc800078ec0ff */
[----:B------:R-:W-:-:S07]  /*05a0*/  ISETP.NE.AND P1, PT, R8, RZ, PT ;  /* 0x000000ff0800720c */ /* 0x000fce0003f25270 */
[----:B------:R-:W-:Y:S06]  /*05b0*/  @!P2 BRA `(.L_x_99) ;  /* 0x00000000002ca947 */ /* 0x000fec0003800000 */
[----:B------:R-:W0:Y:S01]  /*05c0*/  LDCU.64 UR6, c[0x0][0x3e0] ;  /* 0x00007c00ff0677ac */ /* 0x000e220008000a00 */
[----:B-1----:R-:W-:Y:S01]  /*05d0*/  IADD3 R5, P2, PT, R0, R7, RZ ;  /* 0x0000000700057210 */ /* 0x002fe20007f5e0ff */
[----:B------:R-:W-:Y:S01]  /*05e0*/  VIADD R7, R7, 0x4 ;  /* 0x0000000407077836 */ /* 0x000fe20000000000 */
[----:B------:R-:W-:-:S03]  /*05f0*/  MOV R9, 0x7fffffff ;  /* 0x7fffffff00097802 */ /* 0x000fc60000000f00 */
[----:B------:R-:W-:Y:S01]  /*0600*/  IMAD.X R6, RZ, RZ, R3, P2 ;  /* 0x000000ffff067224 */ /* 0x000fe200010e0603 */
[----:B0-----:R-:W-:-:S04]  /*0610*/  LEA R4, P2, R5, UR6, 0x2 ;  /* 0x0000000605047c11 */ /* 0x001fc8000f8410ff */
[----:B------:R-:W-:-:S05]  /*0620*/  LEA.HI.X R5, R5, UR7, R6, 0x2, P2 ;  /* 0x0000000705057c11 */ /* 0x000fca00090f1406 */
[----:B------:R0:W-:Y:S04]  /*0630*/  STG.E desc[UR4][R4.64], R9 ;  /* 0x0000000904007986 */ /* 0x0001e8000c101904 */
[----:B------:R0:W-:Y:S04]  /*0640*/  STG.E desc[UR4][R4.64+0x4], R9 ;  /* 0x0000040904007986 */ /* 0x0001e8000c101904 */
[----:B------:R0:W-:Y:S04]  /*0650*/  STG.E desc[UR4][R4.64+0x8], R9 ;  /* 0x0000080904007986 */ /* 0x0001e8000c101904 */
[----:B------:R0:W-:Y:S02]  /*0660*/  STG.E desc[UR4][R4.64+0xc], R9 ;  /* 0x00000c0904007986 */ /* 0x0001e4000c101904 */
.L_x_99:
[----:B------:R-:W-:Y:S05]  /*0670*/  BSYNC.RECONVERGENT B1 ;  /* 0x0000000000017941 */ /* 0x000fea0003800200 */
.L_x_98:
[----:B------:R-:W-:Y:S05]  /*0680*/  @!P1 BRA `(.L_x_94) ;  /* 0x0000000000589947 */ /* 0x000fea0003800000 */
[----:B01----:R-:W-:Y:S01]  /*0690*/  LOP3.LUT R4, R12, 0x1, RZ, 0xc0, !PT ;  /* 0x000000010c047812 */ /* 0x003fe200078ec0ff */
[----:B------:R-:W-:Y:S01]  /*06a0*/  BSSY.RECONVERGENT B1, `(.L_x_100) ;  /* 0x000000e000017945 */ /* 0x000fe20003800200 */
[----:B------:R-:W-:Y:S02]  /*06b0*/  ISETP.NE.AND P2, PT, R8, 0x1, PT ;  /* 0x000000010800780c */ /* 0x000fe40003f45270 */
[----:B------:R-:W-:-:S13]  /*06c0*/  ISETP.NE.U32.AND P1, PT, R4, 0x1, PT ;  /* 0x000000010400780c */ /* 0x000fda0003f25070 */
[----:B------:R-:W0:Y:S01]  /*06d0*/  @!P1 LDC.64 R10, c[0x0][0x3e0] ;  /* 0x0000f800ff0a9b82 */ /* 0x000e220000000a00 */
[----:B------:R-:W-:Y:S05]  /*06e0*/  @!P2 BRA `(.L_x_101) ;  /* 0x000000000024a947 */ /* 0x000fea0003800000 */
[----:B------:R-:W1:Y:S01]  /*06f0*/  LDCU.64 UR6, c[0x0][0x3e0] ;  /* 0x00007c00ff0677ac */ /* 0x000e620008000a00 */
[----:B------:R-:W-:Y:S01]  /*0700*/  IADD3 R5, P2, PT, R0, R7, RZ ;  /* 0x0000000700057210 */ /* 0x000fe20007f5e0ff */
[----:B------:R-:W-:Y:S01]  /*0710*/  VIADD R7, R7, 0x2 ;  /* 0x0000000207077836 */ /* 0x000fe20000000000 */
[----:B------:R-:W-:-:S03]  /*0720*/  MOV R9, 0x7fffffff ;  /* 0x7fffffff00097802 */ /* 0x000fc60000000f00 */
[----:B------:R-:W-:Y:S01]  /*0730*/  IMAD.X R6, RZ, RZ, R3, P2 ;  /* 0x000000ffff067224 */ /* 0x000fe200010e0603 */
[----:B-1----:R-:W-:-:S04]  /*0740*/  LEA R4, P2, R5, UR6, 0x2 ;  /* 0x0000000605047c11 */ /* 0x002fc8000f8410ff */
[----:B------:R-:W-:-:S05]  /*0750*/  LEA.HI.X R5, R5, UR7, R6, 0x2, P2 ;  /* 0x0000000705057c11 */ /* 0x000fca00090f1406 */
[----:B------:R1:W-:Y:S04]  /*0760*/  STG.E desc[UR4][R4.64], R9 ;  /* 0x0000000904007986 */ /* 0x0003e8000c101904 */
[----:B------:R1:W-:Y:S02]  /*0770*/  STG.E desc[UR4][R4.64+0x4], R9 ;  /* 0x0000040904007986 */ /* 0x0003e4000c101904 */
.L_x_101:
[----:B------:R-:W-:Y:S05]  /*0780*/  BSYNC.RECONVERGENT B1 ;  /* 0x0000000000017941 */ /* 0x000fea0003800200 */
.L_x_100:
[----:B------:R-:W-:-:S05]  /*0790*/  @!P1 IADD3 R7, P2, PT, R0, R7, RZ ;  /* 0x0000000700079210 */ /* 0x000fca0007f5e0ff */
[----:B------:R-:W-:Y:S01]  /*07a0*/  @!P1 IMAD.X R6, RZ, RZ, R3, P2 ;  /* 0x000000ffff069224 */ /* 0x000fe200010e0603 */
[----:B01----:R-:W-:-:S04]  /*07b0*/  @!P1 LEA R4, P2, R7, R10, 0x2 ;  /* 0x0000000a07049211 */ /* 0x003fc800078410ff */
[----:B------:R-:W-:Y:S02]  /*07c0*/  @!P1 LEA.HI.X R5, R7, R11, R6, 0x2, P2 ;  /* 0x0000000b07059211 */ /* 0x000fe400010f1406 */
[----:B------:R-:W-:-:S05]  /*07d0*/  @!P1 MOV R7, 0x7fffffff ;  /* 0x7fffffff00079802 */ /* 0x000fca0000000f00 */
[----:B------:R2:W-:Y:S02]  /*07e0*/  @!P1 STG.E desc[UR4][R4.64], R7 ;  /* 0x0000000704009986 */ /* 0x0005e4000c101904 */
.L_x_94:
[----:B------:R-:W-:Y:S05]  /*07f0*/  BSYNC.RECONVERGENT B0 ;  /* 0x0000000000007941 */ /* 0x000fea0003800200 */
.L_x_93:
[----:B------:R-:W-:Y:S01]  /*0800*/  VIMNMX R13, PT, PT, R13, R2, PT ;  /* 0x000000020d0d7248 */ /* 0x000fe20003fe0100 */
[----:B------:R-:W-:Y:S03]  /*0810*/  BSSY.RECONVERGENT B0, `(.L_x_102) ;  /* 0x0000046000007945 */ /* 0x000fe60003800200 */
[----:B------:R-:W-:-:S13]  /*0820*/  ISETP.GE.AND P1, PT, R13, 0x1, PT ;  /* 0x000000010d00780c */ /* 0x000fda0003f26270 */
[----:B------:R-:W-:Y:S05]  /*0830*/  @!P1 BRA `(.L_x_103) ;  /* 0x00000004000c9947 */ /* 0x000fea0003800000 */
[C---:B------:R-:W-:Y:S01]  /*0840*/  ISETP.GE.U32.AND P2, PT, R13.reuse, 0x8, PT ;  /* 0x000000080d00780c */ /* 0x040fe20003f46070 */
[----:B------:R-:W-:Y:S01]  /*0850*/  BSSY.RECONVERGENT B1, `(.L_x_104) ;  /* 0x0000018000017945 */ /* 0x000fe20003800200 */
[----:B------:R-:W-:Y:S01]  /*0860*/  LOP3.LUT R10, R13, 0x7, RZ, 0xc0, !PT ;  /* 0x000000070d0a7812 */ /* 0x000fe200078ec0ff */
[----:B--2---:R-:W-:-:S03]  /*0870*/  IMAD.MOV.U32 R7, RZ, RZ, RZ ;  /* 0x000000ffff077224 */ /* 0x004fc600078e00ff */
[----:B------:R-:W-:-:S07]  /*0880*/  ISETP.NE.AND P1, PT, R10, RZ, PT ;  /* 0x000000ff0a00720c */ /* 0x000fce0003f25270 */
[----:B------:R-:W-:Y:S06]  /*0890*/  @!P2 BRA `(.L_x_105) ;  /* 0x00000000004ca947 */ /* 0x000fec0003800000 */
[----:B01----:R-:W0:Y:S01]  /*08a0*/  LDC.64 R8, c[0x0][0x3e8] ;  /* 0x0000fa00ff087b82 */ /* 0x003e220000000a00 */
[----:B------:R-:W-:Y:S01]  /*08b0*/  LOP3.LUT R7, R13, 0x7ffffff8, RZ, 0xc0, !PT ;  /* 0x7ffffff80d077812 */ /* 0x000fe200078ec0ff */
[----:B------:R-:W-:Y:S01]  /*08c0*/  IMAD.MOV.U32 R2, RZ, RZ, RZ ;  /* 0x000000ffff027224 */ /* 0x000fe200078e00ff */
[----:B------:R-:W-:-:S07]  /*08d0*/  MOV R11, 0x7fffffff ;  /* 0x7fffffff000b7802 */ /* 0x000fce0000000f00 */
.L_x_106:
[----:B--2---:R-:W-:Y:S01]  /*08e0*/  IADD3 R5, P2, PT, R0, R2, RZ ;  /* 0x0000000200057210 */ /* 0x004fe20007f5e0ff */
[----:B------:R-:W-:-:S04]  /*08f0*/  VIADD R2, R2, 0x8 ;  /* 0x0000000802027836 */ /* 0x000fc80000000000 */
[----:B------:R-:W-:Y:S01]  /*0900*/  IMAD.X R6, RZ, RZ, R3, P2 ;  /* 0x000000ffff067224 */ /* 0x000fe200010e0603 */
        /* <DEDUP_REMOVED lines=12> */
.L_x_105:
[----:B------:R-:W-:Y:S05]  /*09d0*/  BSYNC.RECONVERGENT B1 ;  /* 0x0000000000017941 */ /* 0x000fea0003800200 */
.L_x_104:
[----:B------:R-:W-:Y:S05]  /*09e0*/  @!P1 BRA `(.L_x_103) ;  /* 0x0000000000a09947 */ /* 0x000fea0003800000 */
[----:B------:R-:W-:Y:S01]  /*09f0*/  ISETP.GE.U32.AND P2, PT, R10, 0x4, PT ;  /* 0x000000040a00780c */ /* 0x000fe20003f46070 */
[----:B------:R-:W-:Y:S01]  /*0a00*/  BSSY.RECONVERGENT B1, `(.L_x_107) ;  /* 0x000000f000017945 */ /* 0x000fe20003800200 */
[----:B------:R-:W-:-:S04]  /*0a10*/  LOP3.LUT R6, R13, 0x3, RZ, 0xc0, !PT ;  /* 0x000000030d067812 */ /* 0x000fc800078ec0ff */
[----:B------:R-:W-:-:S07]  /*0a20*/  ISETP.NE.AND P1, PT, R6, RZ, PT ;  /* 0x000000ff0600720c */ /* 0x000fce0003f25270 */
[----:B------:R-:W-:Y:S06]  /*0a30*/  @!P2 BRA `(.L_x_108) ;  /* 0x00000000002ca947 */ /* 0x000fec0003800000 */
[----:B------:R-:W3:Y:S01]  /*0a40*/  LDCU.64 UR6, c[0x0][0x3e8] ;  /* 0x00007d00ff0677ac */ /* 0x000ee20008000a00 */
[----:B------:R-:W-:Y:S01]  /*0a50*/  IADD3 R2, P2, PT, R0, R7, RZ ;  /* 0x0000000700027210 */ /* 0x000fe20007f5e0ff */
[----:B01----:R-:W-:Y:S02]  /*0a60*/  IMAD.MOV.U32 R9, RZ, RZ, 0x7fffffff ;  /* 0x7fffffffff097424 */ /* 0x003fe400078e00ff */
[----:B------:R-:W-:Y:S01]  /*0a70*/  VIADD R7, R7, 0x4 ;  /* 0x0000000407077836 */ /* 0x000fe20000000000 */
[----:B--2---:R-:W-:Y:S02]  /*0a80*/  IADD3.X R5, PT, PT, RZ, R3, RZ, P2, !PT ;  /* 0x00000003ff057210 */ /* 0x004fe400017fe4ff */
[----:B---3--:R-:W-:-:S04]  /*0a90*/  LEA R4, P2, R2, UR6, 0x2 ;  /* 0x0000000602047c11 */ /* 0x008fc8000f8410ff */
[----:B------:R-:W-:-:S05]  /*0aa0*/  LEA.HI.X R5, R2, UR7, R5, 0x2, P2 ;  /* 0x0000000702057c11 */ /* 0x000fca00090f1405 */
[----:B------:R3:W-:Y:S04]  /*0ab0*/  STG.E desc[UR4][R4.64], R9 ;  /* 0x0000000904007986 */ /* 0x0007e8000c101904 */
[----:B------:R3:W-:Y:S04]  /*0ac0*/  STG.E desc[UR4][R4.64+0x4], R9 ;  /* 0x0000040904007986 */ /* 0x0007e8000c101904 */
[----:B------:R3:W-:Y:S04]  /*0ad0*/  STG.E desc[UR4][R4.64+0x8], R9 ;  /* 0x0000080904007986 */ /* 0x0007e8000c101904 */
[----:B------:R3:W-:Y:S02]  /*0ae0*/  STG.E desc[UR4][R4.64+0xc], R9 ;  /* 0x00000c0904007986 */ /* 0x0007e4000c101904 */
.L_x_108:
[----:B------:R-:W-:Y:S05]  /*0af0*/  BSYNC.RECONVERGENT B1 ;  /* 0x0000000000017941 */ /* 0x000fea0003800200 */
.L_x_107:
[----:B------:R-:W-:Y:S05]  /*0b00*/  @!P1 BRA `(.L_x_103) ;  /* 0x0000000000589947 */ /* 0x000fea0003800000 */
[----:B------:R-:W-:Y:S01]  /*0b10*/  LOP3.LUT R2, R13, 0x1, RZ, 0xc0, !PT ;  /* 0x000000010d027812 */ /* 0x000fe200078ec0ff */
[----:B------:R-:W-:Y:S01]  /*0b20*/  BSSY.RECONVERGENT B1, `(.L_x_109) ;  /* 0x000000e000017945 */ /* 0x000fe20003800200 */
[----:B------:R-:W-:Y:S02]  /*0b30*/  ISETP.NE.AND P2, PT, R6, 0x1, PT ;  /* 0x000000010600780c */ /* 0x000fe40003f45270 */
[----:B------:R-:W-:-:S13]  /*0b40*/  ISETP.NE.U32.AND P1, PT, R2, 0x1, PT ;  /* 0x000000010200780c */ /* 0x000fda0003f25070 */
[----:B--2---:R-:W2:Y:S01]  /*0b50*/  @!P1 LDC.64 R10, c[0x0][0x3e8] ;  /* 0x0000fa00ff0a9b82 */ /* 0x004ea20000000a00 */
[----:B------:R-:W-:Y:S05]  /*0b60*/  @!P2 BRA `(.L_x_110) ;  /* 0x000000000024a947 */ /* 0x000fea0003800000 */
[----:B------:R-:W4:Y:S01]  /*0b70*/  LDCU.64 UR6, c[0x0][0x3e8] ;  /* 0x00007d00ff0677ac */ /* 0x000f220008000a00 */
[----:B------:R-:W-:Y:S01]  /*0b80*/  IADD3 R2, P2, PT, R0, R7, RZ ;  /* 0x0000000700027210 */ /* 0x000fe20007f5e0ff */
[----:B01-3--:R-:W-:Y:S02]  /*0b90*/  IMAD.MOV.U32 R9, RZ, RZ, 0x7fffffff ;  /* 0x7fffffffff097424 */ /* 0x00bfe400078e00ff */
[----:B------:R-:W-:Y:S01]  /*0ba0*/  VIADD R7, R7, 0x2 ;  /* 0x0000000207077836 */ /* 0x000fe20000000000 */
[----:B------:R-:W-:Y:S02]  /*0bb0*/  IADD3.X R5, PT, PT, RZ, R3, RZ, P2, !PT ;  /* 0x00000003ff057210 */ /* 0x000fe400017fe4ff */
[----:B----4-:R-:W-:-:S04]  /*0bc0*/  LEA R4, P2, R2, UR6, 0x2 ;  /* 0x0000000602047c11 */ /* 0x010fc8000f8410ff */
[----:B------:R-:W-:-:S05]  /*0bd0*/  LEA.HI.X R5, R2, UR7, R5, 0x2, P2 ;  /* 0x0000000702057c11 */ /* 0x000fca00090f1405 */
[----:B------:R4:W-:Y:S04]  /*0be0*/  STG.E desc[UR4][R4.64], R9 ;  /* 0x0000000904007986 */ /* 0x0009e8000c101904 */
[----:B------:R4:W-:Y:S02]  /*0bf0*/  STG.E desc[UR4][R4.64+0x4], R9 ;  /* 0x0000040904007986 */ /* 0x0009e4000c101904 */
.L_x_110:
[----:B------:R-:W-:Y:S05]  /*0c00*/  BSYNC.RECONVERGENT B1 ;  /* 0x0000000000017941 */ /* 0x000fea0003800200 */
.L_x_109:
[----:B------:R-:W-:Y:S01]  /*0c10*/  @!P1 IADD3 R0, P2, PT, R0, R7, RZ ;  /* 0x0000000700009210 */ /* 0x000fe20007f5e0ff */
[----:B01-34-:R-:W-:-:S03]  /*0c20*/  @!P1 IMAD.MOV.U32 R5, RZ, RZ, 0x7fffffff ;  /* 0x7fffffffff059424 */ /* 0x01bfc600078e00ff */
[----:B------:R-:W-:Y:S02]  /*0c30*/  @!P1 IADD3.X R3, PT, PT, RZ, R3, RZ, P2, !PT ;  /* 0x00000003ff039210 */ /* 0x000fe400017fe4ff */
[----:B--2---:R-:W-:-:S04]  /*0c40*/  @!P1 LEA R2, P2, R0, R10, 0x2 ;  /* 0x0000000a00029211 */ /* 0x004fc800078410ff */
[----:B------:R-:W-:-:S05]  /*0c50*/  @!P1 LEA.HI.X R3, R0, R11, R3, 0x2, P2 ;  /* 0x0000000b00039211 */ /* 0x000fca00010f1403 */
[----:B------:R4:W-:Y:S04]  /*0c60*/  @!P1 STG.E desc[UR4][R2.64], R5 ;  /* 0x0000000502009986 */ /* 0x0009e8000c101904 */
.L_x_103:
[----:B------:R-:W-:Y:S05]  /*0c70*/  BSYNC.RECONVERGENT B0 ;  /* 0x0000000000007941 */ /* 0x000fea0003800200 */
.L_x_102:
[----:B------:R-:W-:Y:S05]  /*0c80*/  @!P0 BRA `(.L_x_111) ;  /* 0xfffffff400188947 */ /* 0x000fea000383ffff */
[----:B------:R-:W-:Y:S05]  /*0c90*/  EXIT ;  /* 0x000000000000794d */ /* 0x000fea0003800000 */
.L_x_92:
[----:B0-----:R-:W0:Y:S08]  /*0ca0*/  LDC.64 R24, c[0x0][0x388] ;  /* 0x0000e200ff187b82 */ /* 0x001e300000000a00 */
[----:B------:R-:W1:Y:S08]  /*0cb0*/  LDC.64 R22, c[0x0][0x390] ;  /* 0x0000e400ff167b82 */ /* 0x000e700000000a00 */
[----:B------:R-:W2:Y:S08]  /*0cc0*/  LDC.64 R20, c[0x0][0x398] ;  /* 0x0000e600ff147b82 */ /* 0x000eb00000000a00 */
[----:B------:R-:W3:Y:S01]  /*0cd0*/  LDC.64 R18, c[0x0][0x3a0] ;  /* 0x0000e800ff127b82 */ /* 0x000ee20000000a00 */
[----:B0-----:R-:W-:-:S06]  /*0ce0*/  IMAD.WIDE R24, R26, 0x4, R24 ;  /* 0x000000041a187825 */ /* 0x001fcc00078e0218 */
[----:B------:R-:W4:Y:S01]  /*0cf0*/  LDG.E.CONSTANT R24, desc[UR4][R24.64] ;  /* 0x0000000418187981 */ /* 0x000f22000c1e9900 */
[----:B------:R-:W0:Y:S01]  /*0d00*/  LDC.64 R16, c[0x0][0x3c8] ;  /* 0x0000f200ff107b82 */ /* 0x000e220000000a00 */
[----:B-1----:R-:W-:-:S06]  /*0d10*/  IMAD.WIDE R22, R26, 0x4, R22 ;  /* 0x000000041a167825 */ /* 0x002fcc00078e0216 */
[----:B-----5:R1:W5:Y:S01]  /*0d20*/  LDG.E.CONSTANT R22, desc[UR4][R22.64] ;  /* 0x0000000416167981 */ /* 0x020362000c1e9900 */
[----:B------:R-:W1:Y:S01]  /*0d30*/  LDC.64 R2, c[0x0][0x3a8] ;  /* 0x0000ea00ff027b82 */ /* 0x000e620000000a00 */
[----:B--2---:R-:W-:-:S06]  /*0d40*/  IMAD.WIDE R20, R26, 0x4, R20 ;  /* 0x000000041a147825 */ /* 0x004fcc00078e0214 */
[----:B------:R2:W5:Y:S01]  /*0d50*/  LDG.E.CONSTANT R20, desc[UR4][R20.64] ;  /* 0x0000000414147981 */ /* 0x000562000c1e9900 */
[----:B------:R-:W2:Y:S01]  /*0d60*/  LDC.64 R4, c[0x0][0x3b0] ;  /* 0x0000ec00ff047b82 */ /* 0x000ea20000000a00 */
[----:B---3--:R-:W-:-:S06]  /*0d70*/  IMAD.WIDE R18, R26, 0x4, R18 ;  /* 0x000000041a127825 */ /* 0x008fcc00078e0212 */
[----:B------:R3:W5:Y:S01]  /*0d80*/  LDG.E.CONSTANT R18, desc[UR4][R18.64] ;  /* 0x0000000412127981 */ /* 0x000762000c1e9900 */
[----:B------:R-:W3:Y:S08]  /*0d90*/  LDC.64 R6, c[0x0][0x3b8] ;  /* 0x0000ee00ff067b82 */ /* 0x000ef00000000a00 */
[----:B------:R-:W3:Y:S01]  /*0da0*/  LDC.64 R8, c[0x0][0x3c0] ;  /* 0x0000f000ff087b82 */ /* 0x000ee20000000a00 */
[----:B0-----:R-:W-:-:S04]  /*0db0*/  IMAD.WIDE R16, R26, 0x4, R16 ;  /* 0x000000041a107825 */ /* 0x001fc800078e0210 */
[C---:B-1----:R-:W-:Y:S02]  /*0dc0*/  IMAD.WIDE R2, R26.reuse, 0x4, R2 ;  /* 0x000000041a027825 */ /* 0x042fe400078e0202 */
[----:B------:R0:W5:Y:S02]  /*0dd0*/  LDG.E.CONSTANT R16, desc[UR4][R16.64] ;  /* 0x0000000410107981 */ /* 0x000164000c1e9900 */
[C---:B--2---:R-:W-:Y:S02]  /*0de0*/  IMAD.WIDE R4, R26.reuse, 0x4, R4 ;  /* 0x000000041a047825 */ /* 0x044fe400078e0204 */
[----:B------:R0:W5:Y:S04]  /*0df0*/  LDG.E.CONSTANT R45, desc[UR4][R2.64] ;  /* 0x00000004022d7981 */ /* 0x000168000c1e9900 */
[----:B------:R0:W5:Y:S01]  /*0e00*/  LDG.E.CONSTANT R43, desc[UR4][R4.64] ;  /* 0x00000004042b7981 */ /* 0x000162000c1e9900 */
[----:B---3--:R-:W-:-:S05]  /*0e10*/  IMAD.WIDE R6, R26, 0x4, R6 ;  /* 0x000000041a067825 */ /* 0x008fca00078e0206 */
[----:B------:R0:W5:Y:S01]  /*0e20*/  LDG.E.CONSTANT R41, desc[UR4][R6.64] ;  /* 0x0000000406297981 */ /* 0x000162000c1e9900 */
[----:B------:R-:W-:-:S05]  /*0e30*/  IMAD.WIDE R8, R26, 0x4, R8 ;  /* 0x000000041a087825 */ /* 0x000fca00078e0208 */
[----:B------:R0:W5:Y:S01]  /*0e40*/  LDG.E.CONSTANT R39, desc[UR4][R8.64] ;  /* 0x0000000408277981 */ /* 0x000162000c1e9900 */
[----:B------:R-:W-:Y:S01]  /*0e50*/  BSSY.RECONVERGENT B0, `(.L_x_112) ;  /* 0x0000013000007945 */ /* 0x000fe20003800200 */
[----:B------:R-:W-:Y:S01]  /*0e60*/  IMAD.MOV.U32 R37, RZ, RZ, RZ ;  /* 0x000000ffff257224 */ /* 0x000fe200078e00ff */
[----:B----4-:R-:W-:-:S13]  /*0e70*/  ISETP.GE.AND P0, PT, R24, 0x1, PT ;  /* 0x000000011800780c */ /* 0x010fda0003f06270 */
[----:B0-----:R-:W-:Y:S05]  /*0e80*/  @!P0 BRA `(.L_x_113) ;  /* 0x00000000003c8947 */ /* 0x001fea0003800000 */
[----:B------:R-:W-:Y:S01]  /*0e90*/  I2FP.F32.U32 R2, R24 ;  /* 0x0000001800027245 */ /* 0x000fe20000201000 */
[----:B------:R-:W-:Y:S03]  /*0ea0*/  BSSY.RECONVERGENT B1, `(.L_x_113) ;  /* 0x000000d000017945 */ /* 0x000fe60003800200 */
[----:B------:R-:W-:-:S04]  /*0eb0*/  IADD3 R0, PT, PT, R2, 0x1800000, RZ ;  /* 0x0180000002007810 */ /* 0x000fc80007ffe0ff */
[----:B------:R-:W-:-:S04]  /*0ec0*/  LOP3.LUT R0, R0, 0x7f800000, RZ, 0xc0, !PT ;  /* 0x7f80000000007812 */ /* 0x000fc800078ec0ff */
[----:B------:R-:W-:-:S13]  /*0ed0*/  ISETP.GT.U32.AND P0, PT, R0, 0x1ffffff, PT ;  /* 0x01ffffff0000780c */ /* 0x000fda0003f04070 */
[----:B------:R-:W-:Y:S05]  /*0ee0*/  @P0 BRA `(.L_x_114) ;  /* 0x0000000000100947 */ /* 0x000fea0003800000 */
[----:B------:R-:W-:-:S07]  /*0ef0*/  MOV R7, 0xf10 ;  /* 0x00000f1000077802 */ /* 0x000fce0000000f00 */
[----:B-----5:R-:W-:Y:S05]  /*0f00*/  CALL.REL.NOINC `($__internal_2_$__cuda_sm20_rcp_rn_f32_slowpath) ;  /* 0x0000002400e07944 */ /* 0x020fea0003c00000 */
[----:B------:R-:W-:Y:S01]  /*0f10*/  IMAD.MOV.U32 R37, RZ, RZ, R25 ;  /* 0x000000ffff257224 */ /* 0x000fe200078e0019 */
[----:B------:R-:W-:Y:S06]  /*0f20*/  BRA `(.L_x_115) ;  /* 0x0000000000107947 */ /* 0x000fec0003800000 */
.L_x_114:
[----:B------:R-:W0:Y:S02]  /*0f30*/  MUFU.RCP R37, R2 ;  /* 0x0000000200257308 */ /* 0x000e240000001000 */
[----:B0-----:R-:W-:-:S04]  /*0f40*/  FFMA R0, R2, R37, -1 ;  /* 0xbf80000002007423 */ /* 0x001fc80000000025 */
[----:B------:R-:W-:-:S04]  /*0f50*/  FADD.FTZ R0, -R0, -RZ ;  /* 0x800000ff00007221 */ /* 0x000fc80000010100 */
[----:B------:R-:W-:-:S07]  /*0f60*/  FFMA R37, R37, R0, R37 ;  /* 0x0000000025257223 */ /* 0x000fce0000000025 */
.L_x_115:
[----:B------:R-:W-:Y:S05]  /*0f70*/  BSYNC.RECONVERGENT B1 ;  /* 0x0000000000017941 */ /* 0x000fea0003800200 */
.L_x_113:
[----:B------:R-:W-:Y:S05]  /*0f80*/  BSYNC.RECONVERGENT B0 ;  /* 0x0000000000007941 */ /* 0x000fea0003800200 */
.L_x_112:
[----:B-----5:R-:W-:Y:S01]  /*0f90*/  ISETP.GE.AND P0, PT, R22, 0x1, PT ;  /* 0x000000011600780c */ /* 0x020fe20003f06270 */
[----:B------:R-:W-:Y:S01]  /*0fa0*/  BSSY.RECONVERGENT B2, `(.L_x_116) ;  /* 0x0000015000027945 */ /* 0x000fe20003800200 */
[----:B------:R-:W-:-:S11]  /*0fb0*/  IMAD.MOV.U32 R31, RZ, RZ, RZ ;  /* 0x000000ffff1f7224 */ /* 0x000fd600078e00ff */
[----:B------:R-:W-:Y:S05]  /*0fc0*/  @!P0 BRA `(.L_x_117) ;  /* 0x0000000000488947 */ /* 0x000fea0003800000 */
[----:B------:R-:W-:Y:S01]  /*0fd0*/  I2FP.F32.U32 R4, R22 ;  /* 0x0000001600047245 */ /* 0x000fe20000201000 */
[----:B------:R-:W-:Y:S01]  /*0fe0*/  UMOV UR6, 0x40000000 ;  /* 0x4000000000067882 */ /* 0x000fe20000000000 */
[----:B------:R-:W-:Y:S01]  /*0ff0*/  BSSY.RECONVERGENT B3, `(.L_x_117) ;  /* 0x000000f000037945 */ /* 0x000fe20003800200 */
        /* <DEDUP_REMOVED lines=9> */
[----:B------:R-:W-:Y:S01]  /*1090*/  IMAD.MOV.U32 R0, RZ, RZ, R4 ;  /* 0x000000ffff007224 */ /* 0x000fe200078e0004 */
[----:B------:R-:W-:Y:S01]  /*10a0*/  MOV R28, 0x10d0 ;  /* 0x000010d0001c7802 */ /* 0x000fe20000000f00 */
[----:B------:R-:W-:-:S07]  /*10b0*/  IMAD.MOV.U32 R3, RZ, RZ, 0x40000000 ;  /* 0x40000000ff037424 */ /* 0x000fce00078e00ff */
[----:B------:R-:W-:Y:S05]  /*10c0*/  CALL.REL.NOINC `($__internal_3_$__cuda_sm3x_div_rn_noftz_f32_slowpath) ;  /* 0x0000002800487944 */ /* 0x000fea0003c00000 */
[----:B------:R-:W-:-:S07]  /*10d0*/  MOV R31, R3 ;  /* 0x00000003001f7202 */ /* 0x000fce0000000f00 */
.L_x_118:
[----:B------:R-:W-:Y:S05]  /*10e0*/  BSYNC.RECONVERGENT B3 ;  /* 0x0000000000037941 */ /* 0x000fea0003800200 */
.L_x_117:
[----:B------:R-:W-:Y:S05]  /*10f0*/  BSYNC.RECONVERGENT B2 ;  /* 0x0000000000027941 */ /* 0x000fea0003800200 */
.L_x_116:
[----:B------:R-:W-:Y:S01]  /*1100*/  ISETP.GE.AND P0, PT, R20, 0x1, PT ;  /* 0x000000011400780c */ /* 0x000fe20003f06270 */
[----:B------:R-:W-:Y:S01]  /*1110*/  BSSY.RECONVERGENT B2, `(.L_x_119) ;  /* 0x0000015000027945 */ /* 0x000fe20003800200 */
[----:B------:R-:W-:-:S11]  /*1120*/  IMAD.MOV.U32 R29, RZ, RZ, RZ ;  /* 0x000000ffff1d7224 */ /* 0x000fd600078e00ff */
[----:B------:R-:W-:Y:S05]  /*1130*/  @!P0 BRA `(.L_x_120) ;  /* 0x0000000000488947 */ /* 0x000fea0003800000 */
[----:B------:R-:W-:Y:S01]  /*1140*/  I2FP.F32.U32 R4, R20 ;  /* 0x0000001400047245 */ /* 0x000fe20000201000 */
[----:B------:R-:W-:Y:S01]  /*1150*/  UMOV UR6, 0x40400000 ;  /* 0x4040000000067882 */ /* 0x000fe20000000000 */
[----:B------:R-:W-:Y:S01]  /*1160*/  BSSY.RECONVERGENT B3, `(.L_x_120) ;  /* 0x000000f000037945 */ /* 0x000fe20003800200 */
[----:B------:R-:W-:Y:S01]  /*1170*/  IMAD.U32 R5, RZ, RZ, UR6 ;  /* 0x00000006ff057e24 */ /* 0x000fe2000f8e00ff */
        /* <DEDUP_REMOVED lines=11> */
[----:B------:R-:W-:Y:S05]  /*1230*/  CALL.REL.NOINC `($__internal_3_$__cuda_sm3x_div_rn_noftz_f32_slowpath) ;  /* 0x0000002400ec7944 */ /* 0x000fea0003c00000 */
[----:B------:R-:W-:-:S07]  /*1240*/  IMAD.MOV.U32 R29, RZ, RZ, R3 ;  /* 0x000000ffff1d7224 */ /* 0x000fce00078e0003 */
.L_x_121:
[----:B------:R-:W-:Y:S05]  /*1250*/  BSYNC.RECONVERGENT B3 ;  /* 0x0000000000037941 */ /* 0x000fea0003800200 */
.L_x_120:
[----:B------:R-:W-:Y:S05]  /*1260*/  BSYNC.RECONVERGENT B2 ;  /* 0x0000000000027941 */ /* 0x000fea0003800200 */
.L_x_119:
[----:B------:R-:W-:Y:S01]  /*1270*/  ISETP.GE.AND P0, PT, R18, 0x1, PT ;  /* 0x000000011200780c */ /* 0x000fe20003f06270 */
[----:B------:R-:W-:Y:S01]  /*1280*/  BSSY.RECONVERGENT B2, `(.L_x_122) ;  /* 0x0000015000027945 */ /* 0x000fe20003800200 */
[----:B------:R-:W-:-:S11]  /*1290*/  HFMA2 R27, -RZ, RZ, 0, 0 ;  /* 0x00000000ff1b7431 */ /* 0x000fd600000001ff */
        /* <DEDUP_REMOVED lines=14> */
[----:B------:R-:W-:Y:S02]  /*1380*/  MOV R3, 0x40800000 ;  /* 0x4080000000037802 */ /* 0x000fe40000000f00 */
[----:B------:R-:W-:-:S07]  /*1390*/  MOV R28, 0x13b0 ;  /* 0x000013b0001c7802 */ /* 0x000fce0000000f00 */
[----:B------:R-:W-:Y:S05]  /*13a0*/  CALL.REL.NOINC `($__internal_3_$__cuda_sm3x_div_rn_noftz_f32_slowpath) ;  /* 0x0000002400907944 */ /* 0x000fea0003c00000 */
[----:B------:R-:W-:-:S07]  /*13b0*/  IMAD.MOV.U32 R27, RZ, RZ, R3 ;  /* 0x000000ffff1b7224 */ /* 0x000fce00078e0003 */
.L_x_124:
[----:B------:R-:W-:Y:S05]  /*13c0*/  BSYNC.RECONVERGENT B3 ;  /* 0x0000000000037941 */ /* 0x000fea0003800200 */
.L_x_123:
[----:B------:R-:W-:Y:S05]  /*13d0*/  BSYNC.RECONVERGENT B2 ;  /* 0x0000000000027941 */ /* 0x000fea0003800200 */
.L_x_122:
[----:B------:R-:W-:Y:S01]  /*13e0*/  ISETP.GE.AND P0, PT, R16, 0x1, PT ;  /* 0x000000011000780c */ /* 0x000fe20003f06270 */
[----:B------:R-:W-:Y:S01]  /*13f0*/  BSSY.RECONVERGENT B0, `(.L_x_125) ;  /* 0x0000011000007945 */ /* 0x000fe20003800200 */
[----:B------:R-:W-:-:S11]  /*1400*/  IMAD.MOV.U32 R25, RZ, RZ, RZ ;  /* 0x000000ffff197224 */ /* 0x000fd600078e00ff */
[----:B------:R-:W-:Y:S05]  /*1410*/  @!P0 BRA `(.L_x_126) ;  /* 0x0000000000388947 */ /* 0x000fea0003800000 */
[----:B------:R-:W-:Y:S01]  /*1420*/  I2FP.F32.U32 R2, R16 ;  /* 0x0000001000027245 */ /* 0x000fe20000201000 */
[----:B------:R-:W-:Y:S03]  /*1430*/  BSSY.RECONVERGENT B1, `(.L_x_126) ;  /* 0x000000c000017945 */ /* 0x000fe60003800200 */
[----:B------:R-:W-:-:S04]  /*1440*/  IADD3 R0, PT, PT, R2, 0x1800000, RZ ;  /* 0x0180000002007810 */ /* 0x000fc80007ffe0ff */
[----:B------:R-:W-:-:S04]  /*1450*/  LOP3.LUT R0, R0, 0x7f800000, RZ, 0xc0, !PT ;  /* 0x7f80000000007812 */ /* 0x000fc800078ec0ff */
[----:B------:R-:W-:-:S13]  /*1460*/  ISETP.GT.U32.AND P0, PT, R0, 0x1ffffff, PT ;  /* 0x01ffffff0000780c */ /* 0x000fda0003f04070 */
[----:B------:R-:W-:Y:S05]  /*1470*/  @P0 BRA `(.L_x_127) ;  /* 0x00000000000c0947 */ /* 0x000fea0003800000 */
[----:B------:R-:W-:-:S07]  /*1480*/  MOV R7, 0x14a0 ;  /* 0x000014a000077802 */ /* 0x000fce0000000f00 */
[----:B------:R-:W-:Y:S05]  /*1490*/  CALL.REL.NOINC `($__internal_2_$__cuda_sm20_rcp_rn_f32_slowpath) ;  /* 0x00000020007c7944 */ /* 0x000fea0003c00000 */
[----:B------:R-:W-:Y:S05]  /*14a0*/  BRA `(.L_x_128) ;  /* 0x0000000000107947 */ /* 0x000fea0003800000 */
.L_x_127:
[----:B------:R-:W0:Y:S02]  /*14b0*/  MUFU.RCP R25, R2 ;  /* 0x0000000200197308 */ /* 0x000e240000001000 */
[----:B0-----:R-:W-:-:S04]  /*14c0*/  FFMA R0, R2, R25, -1 ;  /* 0xbf80000002007423 */ /* 0x001fc80000000019 */
[----:B------:R-:W-:-:S04]  /*14d0*/  FADD.FTZ R0, -R0, -RZ ;  /* 0x800000ff00007221 */ /* 0x000fc80000010100 */
[----:B------:R-:W-:-:S07]  /*14e0*/  FFMA R25, R25, R0, R25 ;  /* 0x0000000019197223 */ /* 0x000fce0000000019 */
.L_x_128:
[----:B------:R-:W-:Y:S05]  /*14f0*/  BSYNC.RECONVERGENT B1 ;  /* 0x0000000000017941 */ /* 0x000fea0003800200 */
.L_x_126:
[----:B------:R-:W-:Y:S05]  /*1500*/  BSYNC.RECONVERGENT B0 ;  /* 0x0000000000007941 */ /* 0x000fea0003800200 */
.L_x_125:
[----:B------:R-:W0:Y:S01]  /*1510*/  LDCU UR6, c[0x0][0x3d8] ;  /* 0x00007b00ff0677ac */ /* 0x000e220008000800 */
[----:B------:R-:W1:Y:S01]  /*1520*/  LDC R0, c[0x0][0x3d0] ;  /* 0x0000f400ff007b82 */ /* 0x000e620000000800 */
[----:B------:R-:W-:Y:S07]  /*1530*/  BSSY.RECONVERGENT B0, `(.L_x_129) ;  /* 0x000005d000007945 */ /* 0x000fee0003800200 */
[----:B------:R-:W2:Y:S01]  /*1540*/  LDC.64 R32, c[0x0][0x3e0] ;  /* 0x0000f800ff207b82 */ /* 0x000ea20000000a00 */
[----:B0-----:R-:W-:Y:S01]  /*1550*/  VIADD R23, R43, UR6 ;  /* 0x000000062b177c36 */ /* 0x001fe20008000000 */
[----:B------:R-:W-:Y:S01]  /*1560*/  IADD3 R19, PT, PT, R45, UR6, RZ ;  /* 0x000000062d137c10 */ /* 0x000fe2000fffe0ff */
[----:B------:R-:W-:-:S02]  /*1570*/  VIADD R21, R39, UR6 ;  /* 0x0000000627157c36 */ /* 0x000fc40008000000 */
[----:B------:R-:W-:Y:S02]  /*1580*/  VIADD R17, R41, UR6 ;  /* 0x0000000629117c36 */ /* 0x000fe40008000000 */
[----:B------:R-:W-:Y:S01]  /*1590*/  IMAD.IADD R2, R22, 0x1, R23 ;  /* 0x0000000116027824 */ /* 0x000fe200078e0217 */
[----:B------:R-:W-:Y:S01]  /*15a0*/  IADD3 R3, PT, PT, R18, R21, RZ ;  /* 0x0000001512037210 */ /* 0x000fe20007ffe0ff */
[----:B-1----:R-:W-:-:S03]  /*15b0*/  IMAD R9, R26, R0, RZ ;  /* 0x000000001a097224 */ /* 0x002fc600078e02ff */
[----:B------:R-:W-:Y:S02]  /*15c0*/  VIADDMNMX R2, R19, R24, R2, !PT ;  /* 0x0000001813027246 */ /* 0x000fe40007800102 */
[----:B------:R-:W-:Y:S02]  /*15d0*/  VIADDMNMX R3, R17, R20, R3, !PT ;  /* 0x0000001411037246 */ /* 0x000fe40007800103 */
[----:B------:R-:W-:Y:S01]  /*15e0*/  SHF.R.S32.HI R8, RZ, 0x1f, R9 ;  /* 0x0000001fff087819 */ /* 0x000fe20000011409 */
[----:B--2---:R-:W-:Y:S01]  /*15f0*/  IMAD.WIDE R32, R9, 0x4, R32 ;  /* 0x0000000409207825 */ /* 0x004fe200078e0220 */
[----:B------:R-:W-:-:S05]  /*1600*/  VIMNMX R2, PT, PT, R2, R3, !PT ;  /* 0x0000000302027248 */ /* 0x000fca0007fe0100 */
[----:B------:R-:W-:-:S05]  /*1610*/  VIADD R15, R2, 0xffffffff ;  /* 0xffffffff020f7836 */ /* 0x000fca0000000000 */
[----:B------:R-:W-:-:S04]  /*1620*/  VIMNMX R10, PT, PT, R15, R0, PT ;  /* 0x000000000f0a7248 */ /* 0x000fc80003fe0100 */
[----:B------:R-:W-:-:S13]  /*1630*/  ISETP.GT.AND P0, PT, R10, RZ, PT ;  /* 0x000000ff0a00720c */ /* 0x000fda0003f04270 */
[----:B------:R-:W-:Y:S05]  /*1640*/  @!P0 BRA `(.L_x_130) ;  /* 0x00000004002c8947 */ /* 0x000fea0003800000 */
[----:B------:R-:W-:Y:S01]  /*1650*/  ISETP.GE.U32.AND P0, PT, R10, 0x10, PT ;  /* 0x000000100a00780c */ /* 0x000fe20003f06070 */
[----:B------:R-:W-:Y:S01]  /*1660*/  BSSY.RECONVERGENT B1, `(.L_x_131) ;  /* 0x0000021000017945 */ /* 0x000fe20003800200 */
[----:B------:R-:W-:-:S11]  /*1670*/  IMAD.MOV.U32 R5, RZ, RZ, RZ ;  /* 0x000000ffff057224 */ /* 0x000fd600078e00ff */
[----:B------:R-:W-:Y:S05]  /*1680*/  @!P0 BRA `(.L_x_132) ;  /* 0x0000000000788947 */ /* 0x000fea0003800000 */
[----:B------:R-:W-:Y:S01]  /*1690*/  IADD3 R6, P0, PT, R32, 0x20, RZ ;  /* 0x0000002020067810 */ /* 0x000fe20007f1e0ff */
[----:B------:R-:W-:Y:S01]  /*16a0*/  BSSY.RECONVERGENT B2, `(.L_x_132) ;  /* 0x000001c000027945 */ /* 0x000fe20003800200 */
[----:B------:R-:W-:Y:S02]  /*16b0*/  LOP3.LUT R5, R10, 0x7ffffff0, RZ, 0xc0, !PT ;  /* 0x7ffffff00a057812 */ /* 0x000fe400078ec0ff */
[----:B------:R-:W-:Y:S01]  /*16c0*/  MOV R11, 0x7fffffff ;  /* 0x7fffffff000b7802 */ /* 0x000fe20000000f00 */
[----:B------:R-:W-:Y:S02]  /*16d0*/  IMAD.X R7, RZ, RZ, R33, P0 ;  /* 0x000000ffff077224 */ /* 0x000fe400000e0621 */
[----:B------:R-:W-:-:S07]  /*16e0*/  IMAD.MOV R4, RZ, RZ, -R5 ;  /* 0x000000ffff047224 */ /* 0x000fce00078e0a05 */
.L_x_133:
[----:B0-----:R-:W-:Y:S01]  /*16f0*/  MOV R2, R6 ;  /* 0x0000000600027202 */ /* 0x001fe20000000f00 */
[----:B------:R-:W-:Y:S02]  /*1700*/  IMAD.MOV.U32 R3, RZ, RZ, R7 ;  /* 0x000000ffff037224 */ /* 0x000fe400078e0007 */
[----:B------:R-:W-:Y:S01]  /*1710*/  VIADD R4, R4, 0x10 ;  /* 0x0000001004047836 */ /* 0x000fe20000000000 */
[----:B------:R-:W-:Y:S02]  /*1720*/  IADD3 R6, P1, PT, R2, 0x40, RZ ;  /* 0x0000004002067810 */ /* 0x000fe40007f3e0ff */
[----:B------:R0:W-:Y:S02]  /*1730*/  STG.E desc[UR4][R2.64+-0x20], R11 ;  /* 0xffffe00b02007986 */ /* 0x0001e4000c101904 */
[----:B------:R-:W-:Y:S02]  /*1740*/  ISETP.NE.AND P0, PT, R4, RZ, PT ;  /* 0x000000ff0400720c */ /* 0x000fe40003f05270 */
[----:B------:R0:W-:Y:S01]  /*1750*/  STG.E desc[UR4][R2.64+-0x1c], R11 ;  /* 0xffffe40b02007986 */ /* 0x0001e2000c101904 */
[----:B------:R-:W-:-:S03]  /*1760*/  IADD3.X R7, PT, PT, RZ, R3, RZ, P1, !PT ;  /* 0x00000003ff077210 */ /* 0x000fc60000ffe4ff */
[----:B------:R0:W-:Y:S04]  /*1770*/  STG.E desc[UR4][R2.64+-0x18], R11 ;  /* 0xffffe80b02007986 */ /* 0x0001e8000c101904 */
        /* <DEDUP_REMOVED lines=14> */
[----:B------:R-:W-:Y:S05]  /*1860*/  BSYNC.RECONVERGENT B2 ;  /* 0x0000000000027941 */ /* 0x000fea0003800200 */
.L_x_132:
[----:B------:R-:W-:Y:S05]  /*1870*/  BSYNC.RECONVERGENT B1 ;  /* 0x0000000000017941 */ /* 0x000fea0003800200 */
.L_x_131:
[----:B------:R-:W-:-:S13]  /*1880*/  LOP3.LUT P0, RZ, R10, 0xf, RZ, 0xc0, !PT ;  /* 0x0000000f0aff7812 */ /* 0x000fda000780c0ff */
[----:B------:R-:W-:Y:S05]  /*1890*/  @!P0 BRA `(.L_x_130) ;  /* 0x0000000000988947 */ /* 0x000fea0003800000 */
[C---:B0-----:R-:W-:Y:S01]  /*18a0*/  LOP3.LUT R2, R10.reuse, 0xf, RZ, 0xc0, !PT ;  /* 0x0000000f0a027812 */ /* 0x041fe200078ec0ff */
[----:B------:R-:W-:Y:S01]  /*18b0*/  BSSY.RECONVERGENT B1, `(.L_x_134) ;  /* 0x000000f000017945 */ /* 0x000fe20003800200 */
[----:B------:R-:W-:Y:S02]  /*18c0*/  LOP3.LUT P1, RZ, R10, 0x7, RZ, 0xc0, !PT ;  /* 0x000000070aff7812 */ /* 0x000fe4000782c0ff */
[----:B------:R-:W-:-:S13]  /*18d0*/  ISETP.GE.U32.AND P0, PT, R2, 0x8, PT ;  /* 0x000000080200780c */ /* 0x000fda0003f06070 */
[----:B------:R-:W-:Y:S05]  /*18e0*/  @!P0 BRA `(.L_x_135) ;  /* 0x00000000002c8947 */ /* 0x000fea0003800000 */
[----:B------:R-:W-:Y:S02]  /*18f0*/  IMAD.MOV.U32 R7, RZ, RZ, 0x7fffffff ;  /* 0x7fffffffff077424 */ /* 0x000fe400078e00ff */
[----:B------:R-:W-:-:S04]  /*1900*/  IMAD.WIDE.U32 R2, R5, 0x4, R32 ;  /* 0x0000000405027825 */ /* 0x000fc800078e0020 */
[----:B------:R-:W-:Y:S01]  /*1910*/  VIADD R5, R5, 0x8 ;  /* 0x0000000805057836 */ /* 0x000fe20000000000 */
[----:B------:R0:W-:Y:S04]  /*1920*/  STG.E desc[UR4][R2.64], R7 ;  /* 0x0000000702007986 */ /* 0x0001e8000c101904 */
[----:B------:R0:W-:Y:S04]  /*1930*/  STG.E desc[UR4][R2.64+0x4], R7 ;  /* 0x0000040702007986 */ /* 0x0001e8000c101904 */
[----:B------:R0:W-:Y:S04]  /*1940*/  STG.E desc[UR4][R2.64+0x8], R7 ;  /* 0x0000080702007986 */ /* 0x0001e8000c101904 */
[----:B------:R0:W-:Y:S04]  /*1950*/  STG.E desc[UR4][R2.64+0xc], R7 ;  /* 0x00000c0702007986 */ /* 0x0001e8000c101904 */
[----:B------:R0:W-:Y:S04]  /*1960*/  STG.E desc[UR4][R2.64+0x10], R7 ;  /* 0x0000100702007986 */ /* 0x0001e8000c101904 */
[----:B------:R0:W-:Y:S04]  /*1970*/  STG.E desc[UR4][R2.64+0x14], R7 ;  /* 0x0000140702007986 */ /* 0x0001e8000c101904 */
[----:B------:R0:W-:Y:S04]  /*1980*/  STG.E desc[UR4][R2.64+0x18], R7 ;  /* 0x0000180702007986 */ /* 0x0001e8000c101904 */
[----:B------:R0:W-:Y:S02]  /*1990*/  STG.E desc[UR4][R2.64+0x1c], R7 ;  /* 0x00001c0702007986 */ /* 0x0001e4000c101904 */
.L_x_135:
[----:B------:R-:W-:Y:S05]  /*19a0*/  BSYNC.RECONVERGENT B1 ;  /* 0x0000000000017941 */ /* 0x000fea0003800200 */
.L_x_134:
[----:B------:R-:W-:Y:S05]  /*19b0*/  @!P1 BRA `(.L_x_130) ;  /* 0x0000000000509947 */ /* 0x000fea0003800000 */
[C---:B0-----:R-:W-:Y:S02]  /*19c0*/  LOP3.LUT R2, R10.reuse, 0x7, RZ, 0xc0, !PT ;  /* 0x000000070a027812 */ /* 0x041fe400078ec0ff */
[----:B------:R-:W-:Y:S02]  /*19d0*/  LOP3.LUT R10, R10, 0x3, RZ, 0xc0, !PT ;  /* 0x000000030a0a7812 */ /* 0x000fe400078ec0ff */
[----:B------:R-:W-:Y:S02]  /*19e0*/  ISETP.GE.U32.AND P0, PT, R2, 0x4, PT ;  /* 0x000000040200780c */ /* 0x000fe40003f06070 */
[----:B------:R-:W-:-:S11]  /*19f0*/  ISETP.NE.AND P1, PT, R10, RZ, PT ;  /* 0x000000ff0a00720c */ /* 0x000fd60003f25270 */
[----:B------:R-:W-:Y:S01]  /*1a00*/  @P0 MOV R7, 0x7fffffff ;  /* 0x7fffffff00070802 */ /* 0x000fe20000000f00 */
[----:B------:R-:W-:-:S04]  /*1a10*/  @P0 IMAD.WIDE.U32 R2, R5, 0x4, R32 ;  /* 0x0000000405020825 */ /* 0x000fc800078e0020 */
[----:B------:R-:W-:Y:S01]  /*1a20*/  @P0 VIADD R5, R5, 0x4 ;  /* 0x0000000405050836 */ /* 0x000fe20000000000 */
[----:B------:R1:W-:Y:S04]  /*1a30*/  @P0 STG.E desc[UR4][R2.64], R7 ;  /* 0x0000000702000986 */ /* 0x0003e8000c101904 */
[----:B------:R1:W-:Y:S04]  /*1a40*/  @P0 STG.E desc[UR4][R2.64+0x4], R7 ;  /* 0x0000040702000986 */ /* 0x0003e8000c101904 */
[----:B------:R1:W-:Y:S04]  /*1a50*/  @P0 STG.E desc[UR4][R2.64+0x8], R7 ;  /* 0x0000080702000986 */ /* 0x0003e8000c101904 */
[----:B------:R1:W-:Y:S01]  /*1a60*/  @P0 STG.E desc[UR4][R2.64+0xc], R7 ;  /* 0x00000c0702000986 */ /* 0x0003e2000c101904 */
[----:B------:R-:W-:Y:S05]  /*1a70*/  @!P1 BRA `(.L_x_130) ;  /* 0x0000000000209947 */ /* 0x000fea0003800000 */
[----:B-1----:R-:W-:Y:S01]  /*1a80*/  IMAD.WIDE.U32 R2, R5, 0x4, R32 ;  /* 0x0000000405027825 */ /* 0x002fe200078e0020 */
[----:B------:R-:W-:-:S03]  /*1a90*/  ISETP.NE.AND P0, PT, R10, 0x1, PT ;  /* 0x000000010a00780c */ /* 0x000fc60003f05270 */
[----:B------:R-:W-:-:S05]  /*1aa0*/  IMAD.MOV.U32 R5, RZ, RZ, 0x7fffffff ;  /* 0x7fffffffff057424 */ /* 0x000fca00078e00ff */
[----:B------:R2:W-:Y:S05]  /*1ab0*/  STG.E desc[UR4][R2.64], R5 ;  /* 0x0000000502007986 */ /* 0x0005ea000c101904 */
[----:B------:R-:W-:Y:S05]  /*1ac0*/  @!P0 BRA `(.L_x_130) ;  /* 0x00000000000c8947 */ /* 0x000fea0003800000 */
[----:B------:R-:W-:Y:S01]  /*1ad0*/  ISETP.NE.AND P0, PT, R10, 0x2, PT ;  /* 0x000000020a00780c */ /* 0x000fe20003f05270 */
[----:B------:R3:W-:-:S12]  /*1ae0*/  STG.E desc[UR4][R2.64+0x4], R5 ;  /* 0x0000040502007986 */ /* 0x0007d8000c101904 */
[----:B------:R3:W-:Y:S02]  /*1af0*/  @P0 STG.E desc[UR4][R2.64+0x8], R5 ;  /* 0x0000080502000986 */ /* 0x0007e4000c101904 */
.L_x_130:
[----:B------:R-:W-:Y:S05]  /*1b00*/  BSYNC.RECONVERGENT B0 ;  /* 0x0000000000007941 */ /* 0x000fea0003800200 */
.L_x_129:
[----:B------:R-:W4:Y:S01]  /*1b10*/  LDCU.64 UR6, c[0x0][0x3e8] ;  /* 0x00007d00ff0677ac */ /* 0x000f220008000a00 */
[----:B0123--:R-:W-:Y:S01]  /*1b20*/  IADD3 R3, PT, PT, R16, -0x1, R15 ;  /* 0xffffffff10037810 */ /* 0x00ffe20007ffe00f */
[----:B------:R-:W-:Y:S03]  /*1b30*/  BSSY.RECONVERGENT B0, `(.L_x_136) ;  /* 0x000004d000007945 */ /* 0x000fe60003800200 */
[----:B------:R-:W-:-:S04]  /*1b40*/  VIMNMX R0, PT, PT, R3, R0, PT ;  /* 0x0000000003007248 */ /* 0x000fc80003fe0100 */
[----:B------:R-:W-:Y:S02]  /*1b50*/  ISETP.GT.AND P0, PT, R0, RZ, PT ;  /* 0x000000ff0000720c */ /* 0x000fe40003f04270 */
[----:B----4-:R-:W-:-:S04]  /*1b60*/  LEA R34, P1, R9, UR6, 0x2 ;  /* 0x0000000609227c11 */ /* 0x010fc8000f8210ff */
[----:B------:R-:W-:-:S07]  /*1b70*/  LEA.HI.X R35, R9, UR7, R8, 0x2, P1 ;  /* 0x0000000709237c11 */ /* 0x000fce00088f1408 */
[----:B------:R-:W-:Y:S05]  /*1b80*/  @!P0 BRA `(.L_x_137) ;  /* 0x00000004001c8947 */ /* 0x000fea0003800000 */
[----:B------:R-:W-:Y:S01]  /*1b90*/  ISETP.GE.U32.AND P0, PT, R0, 0x10, PT ;  /* 0x000000100000780c */ /* 0x000fe20003f06070 */
[----:B------:R-:W-:Y:S01]  /*1ba0*/  BSSY.RECONVERGENT B1, `(.L_x_138) ;  /* 0x000001d000017945 */ /* 0x000fe20003800200 */
[----:B------:R-:W-:-:S11]  /*1bb0*/  HFMA2 R5, -RZ, RZ, 0, 0 ;  /* 0x00000000ff057431 */ /* 0x000fd600000001ff */
[----:B------:R-:W-:Y:S05]  /*1bc0*/  @!P0 BRA `(.L_x_139) ;  /* 0x0000000000688947 */ /* 0x000fea0003800000 */
[----:B------:R-:W-:Y:S01]  /*1bd0*/  BSSY.RECONVERGENT B2, `(.L_x_140) ;  /* 0x0000018000027945 */ /* 0x000fe20003800200 */
[----:B------:R-:W-:Y:S01]  /*1be0*/  IMAD.MOV.U32 R5, RZ, RZ, RZ ;  /* 0x000000ffff057224 */ /* 0x000fe200078e00ff */
[----:B------:R-:W-:Y:S01]  /*1bf0*/  LOP3.LUT R4, R0, 0x7ffffff0, RZ, 0xc0, !PT ;  /* 0x7ffffff000047812 */ /* 0x000fe200078ec0ff */
[----:B------:R-:W-:-:S07]  /*1c00*/  IMAD.MOV.U32 R7, RZ, RZ, 0x7fffffff ;  /* 0x7fffffffff077424 */ /* 0x000fce00078e00ff */
.L_x_141:
[C---:B0-----:R-:W-:Y:S01]  /*1c10*/  IMAD.WIDE.U32 R2, R5.reuse, 0x4, R34 ;  /* 0x0000000405027825 */ /* 0x041fe200078e0022 */
[----:B------:R-:W-:-:S04]  /*1c20*/  IADD3 R5, PT, PT, R5, 0x10, RZ ;  /* 0x0000001005057810 */ /* 0x000fc80007ffe0ff */
[----:B------:R0:W-:Y:S01]  /*1c30*/  STG.E desc[UR4][R2.64], R7 ;  /* 0x0000000702007986 */ /* 0x0001e2000c101904 */
        /* <DEDUP_REMOVED lines=18> */
.L_x_140:
[----:B------:R-:W-:-:S07]  /*1d60*/  IMAD.MOV.U32 R5, RZ, RZ, R4 ;  /* 0x000000ffff057224 */ /* 0x000fce00078e0004 */
.L_x_139:
[----:B------:R-:W-:Y:S05]  /*1d70*/  BSYNC.RECONVERGENT B1 ;  /* 0x0000000000017941 */ /* 0x000fea0003800200 */
.L_x_138:
        /* <DEDUP_REMOVED lines=8> */
[C---:B------:R-:W-:Y:S01]  /*1e00*/  IMAD.WIDE.U32 R2, R5.reuse, 0x4, R34 ;  /* 0x0000000405027825 */ /* 0x040fe200078e0022 */
[----:B------:R-:W-:-:S04]  /*1e10*/  IADD3 R5, PT, PT, R5, 0x8, RZ ;  /* 0x0000000805057810 */ /* 0x000fc80007ffe0ff */
        /* <DEDUP_REMOVED lines=8> */
.L_x_143:
[----:B------:R-:W-:Y:S05]  /*1ea0*/  BSYNC.RECONVERGENT B1 ;  /* 0x0000000000017941 */ /* 0x000fea0003800200 */
.L_x_142:
[----:B------:R-:W-:Y:S05]  /*1eb0*/  @!P1 BRA `(.L_x_137) ;  /* 0x0000000000509947 */ /* 0x000fea0003800000 */
[C---:B0-----:R-:W-:Y:S02]  /*1ec0*/  LOP3.LUT R2, R0.reuse, 0x7, RZ, 0xc0, !PT ;  /* 0x0000000700027812 */ /* 0x041fe400078ec0ff */
[----:B------:R-:W-:Y:S02]  /*1ed0*/  LOP3.LUT R0, R0, 0x3, RZ, 0xc0, !PT ;  /* 0x0000000300007812 */ /* 0x000fe400078ec0ff */
[----:B------:R-:W-:Y:S02]  /*1ee0*/  ISETP.GE.U32.AND P0, PT, R2, 0x4, PT ;  /* 0x000000040200780c */ /* 0x000fe40003f06070 */
[----:B------:R-:W-:-:S11]  /*1ef0*/  ISETP.NE.AND P1, PT, R0, RZ, PT ;  /* 0x000000ff0000720c */ /* 0x000fd60003f25270 */
[----:B------:R-:W-:Y:S02]  /*1f00*/  @P0 IMAD.MOV.U32 R7, RZ, RZ, 0x7fffffff ;  /* 0x7fffffffff070424 */ /* 0x000fe400078e00ff */
        /* <DEDUP_REMOVED lines=8> */
[----:B------:R-:W-:Y:S02]  /*1f90*/  MOV R5, 0x7fffffff ;  /* 0x7fffffff00057802 */ /* 0x000fe40000000f00 */
[----:B------:R-:W-:-:S03]  /*1fa0*/  ISETP.NE.AND P0, PT, R0, 0x1, PT ;  /* 0x000000010000780c */ /* 0x000fc60003f05270 */
[----:B------:R2:W-:Y:S10]  /*1fb0*/  STG.E desc[UR4][R2.64], R5 ;  /* 0x0000000502007986 */ /* 0x0005f4000c101904 */
[----:B------:R-:W-:Y:S05]  /*1fc0*/  @!P0 BRA `(.L_x_137) ;  /* 0x00000000000c8947 */ /* 0x000fea0003800000 */
[----:B------:R-:W-:Y:S01]  /*1fd0*/  ISETP.NE.AND P0, PT, R0, 0x2, PT ;  /* 0x000000020000780c */ /* 0x000fe20003f05270 */
[----:B------:R3:W-:-:S12]  /*1fe0*/  STG.E desc[UR4][R2.64+0x4], R5 ;  /* 0x0000040502007986 */ /* 0x0007d8000c101904 */
[----:B------:R3:W-:Y:S02]  /*1ff0*/  @P0 STG.E desc[UR4][R2.64+0x8], R5 ;  /* 0x0000080502000986 */ /* 0x0007e4000c101904 */
.L_x_137:
[----:B------:R-:W-:Y:S05]  /*2000*/  BSYNC.RECONVERGENT B0 ;  /* 0x0000000000007941 */ /* 0x000fea0003800200 */
.L_x_136:
[----:B------:R-:W4:Y:S01]  /*2010*/  LDCU UR6, c[0x0][0x3d8] ;  /* 0x00007b00ff0677ac */ /* 0x000f220008000800 */
[----:B------:R-:W-:Y:S01]  /*2020*/  IMAD.MOV.U32 R14, RZ, RZ, RZ ;  /* 0x000000ffff0e7224 */ /* 0x000fe200078e00ff */
[----:B------:R-:W-:Y:S02]  /*2030*/  CS2R R12, SRZ ;  /* 0x00000000000c7805 */ /* 0x000fe4000001ff00 */
[----:B------:R-:W-:Y:S02]  /*2040*/  CS2R R10, SRZ ;  /* 0x00000000000a7805 */ /* 0x000fe4000001ff00 */
[----:B------:R-:W-:Y:S02]  /*2050*/  CS2R R8, SRZ ;  /* 0x0000000000087805 */ /* 0x000fe4000001ff00 */
[----:B01----:R-:W-:Y:S01]  /*2060*/  CS2R R6, SRZ ;  /* 0x0000000000067805 */ /* 0x003fe2000001ff00 */
[----:B--23--:R-:W-:Y:S01]  /*2070*/  IMAD.MOV.U32 R5, RZ, RZ, RZ ;  /* 0x000000ffff057224 */ /* 0x00cfe200078e00ff */
[----:B----4-:R-:W-:-:S07]  /*2080*/  MOV R4, UR6 ;  /* 0x0000000600047c02 */ /* 0x010fce0008000f00 */
.L_x_190:
[----:B0-----:R-:W0:Y:S02]  /*2090*/  LDC.64 R48, c[0x0][0x380] ;  /* 0x0000e000ff307b82 */ /* 0x001e240000000a00 */
[----:B0----5:R-:W-:-:S06]  /*20a0*/  IMAD.WIDE R2, R4, 0x4, R48 ;  /* 0x0000000404027825 */ /* 0x021fcc00078e0230 */
[----:B------:R0:W5:Y:S01]  /*20b0*/  LDG.E.CONSTANT R2, desc[UR4][R2.64] ;  /* 0x0000000402027981 */ /* 0x000162000c1e9900 */
[----:B------:R-:W-:Y:S01]  /*20c0*/  ISETP.GE.AND P0, PT, R4, R19, PT ;  /* 0x000000130400720c */ /* 0x000fe20003f06270 */
[----:B------:R-:W-:-:S12]  /*20d0*/  BSSY.RECONVERGENT B2, `(.L_x_144) ;  /* 0x000004b000027945 */ /* 0x000fd80003800200 */
[----:B0-----:R-:W-:Y:S05]  /*20e0*/  @!P0 BRA `(.L_x_145) ;  /* 0x0000000400248947 */ /* 0x001fea0003800000 */
[----:B------:R-:W-:-:S04]  /*20f0*/  IMAD.IADD R3, R4, 0x1, -R45 ;  /* 0x0000000104037824 */ /* 0x000fc800078e0a2d */
[----:B------:R-:W-:-:S06]  /*2100*/  IMAD.WIDE R48, R3, 0x4, R48 ;  /* 0x0000000403307825 */ /* 0x000fcc00078e0230 */
        /* <DEDUP_REMOVED lines=22> */
.L_x_149:
[----:B------:R-:W-:Y:S05]  /*2270*/  BSYNC.RECONVERGENT B4 ;  /* 0x0000000000047941 */ /* 0x000fea0003800200 */
.L_x_148:
[----:B------:R-:W-:-:S07]  /*2280*/  FFMA R38, R2, R3, -100 ;  /* 0xc2c8000002267423 */ /* 0x000fce0000000003 */
.L_x_147:
[----:B------:R-:W-:Y:S05]  /*2290*/  BSYNC.RECONVERGENT B3 ;  /* 0x0000000000037941 */ /* 0x000fea0003800200 */
.L_x_146:
[----:B------:R-:W-:-:S04]  /*22a0*/  IADD3 R3, PT, PT, R24, R19, RZ ;  /* 0x0000001318037210 */ /* 0x000fc80007ffe0ff */
[----:B------:R-:W-:-:S13]  /*22b0*/  ISETP.GE.AND P0, PT, R4, R3, PT ;  /* 0x000000030400720c */ /* 0x000fda0003f06270 */
[----:B------:R-:W-:Y:S05]  /*22c0*/  @!P0 BRA `(.L_x_150) ;  /* 0x0000000000988947 */ /* 0x000fea0003800000 */
[----:B------:R-:W0:Y:S01]  /*22d0*/  LDC.64 R48, c[0x0][0x380] ;  /* 0x0000e000ff307b82 */ /* 0x000e220000000a00 */
[C-C-:B------:R-:W-:Y:S01]  /*22e0*/  IADD3 R51, PT, PT, R4.reuse, -R45, -R24.reuse ;  /* 0x8000002d04337210 */ /* 0x140fe20007ffe818 */
[----:B------:R-:W-:-:S04]  /*22f0*/  IMAD.IADD R3, R4, 0x1, -R24 ;  /* 0x0000000104037824 */ /* 0x000fc800078e0a18 */
[----:B0-----:R-:W-:-:S04]  /*2300*/  IMAD.WIDE R50, R51, 0x4, R48 ;  /* 0x0000000433327825 */ /* 0x001fc800078e0230 */
[----:B------:R-:W-:Y:S02]  /*2310*/  IMAD.WIDE R48, R3, 0x4, R48 ;  /* 0x0000000403307825 */ /* 0x000fe400078e0230 */
[----:B------:R-:W2:Y:S04]  /*2320*/  LDG.E.CONSTANT R50, desc[UR4][R50.64] ;  /* 0x0000000432327981 */ /* 0x000ea8000c1e9900 */
[----:B------:R-:W3:Y:S01]  /*2330*/  LDG.E.CONSTANT R40, desc[UR4][R48.64] ;  /* 0x0000000430287981 */ /* 0x000ee2000c1e9900 */
[----:B------:R-:W-:Y:S01]  /*2340*/  BSSY.RECONVERGENT B3, `(.L_x_151) ;  /* 0x0000017000037945 */ /* 0x000fe20003800200 */
[----:B------:R-:W-:Y:S01]  /*2350*/  IMAD.MOV.U32 R3, RZ, RZ, RZ ;  /* 0x000000ffff037224 */ /* 0x000fe200078e00ff */
        /* <DEDUP_REMOVED lines=19> */
.L_x_154:
[----:B------:R-:W-:Y:S05]  /*2490*/  BSYNC.RECONVERGENT B4 ;  /* 0x0000000000047941 */ /* 0x000fea0003800200 */
.L_x_153:
[----:B------:R-:W-:-:S07]  /*24a0*/  FFMA R3, R40, R3, -100 ;  /* 0xc2c8000028037423 */ /* 0x000fce0000000003 */
.L_x_152:
[----:B------:R-:W-:Y:S05]  /*24b0*/  BSYNC.RECONVERGENT B3 ;  /* 0x0000000000037941 */ /* 0x000fea0003800200 */
.L_x_151:
[----:B------:R-:W-:-:S04]  /*24c0*/  FADD R38, -R3, R38 ;  /* 0x0000002603267221 */ /* 0x000fc80000000100 */
[----:B------:R-:W-:-:S04]  /*24d0*/  FADD R5, -R5, R38 ;  /* 0x0000002605057221 */ /* 0x000fc80000000100 */
[----:B------:R-:W-:-:S04]  /*24e0*/  FADD R3, R6, R5 ;  /* 0x0000000506037221 */ /* 0x000fc80000000000 */
[----:B------:R-:W-:Y:S01]  /*24f0*/  FADD R0, -R6, R3 ;  /* 0x0000000306007221 */ /* 0x000fe20000000100 */
[----:B------:R-:W-:-:S03]  /*2500*/  MOV R6, R3 ;  /* 0x0000000300067202 */ /* 0x000fc60000000f00 */
[----:B------:R-:W-:Y:S01]  /*2510*/  FADD R5, -R5, R0 ;  /* 0x0000000005057221 */ /* 0x000fe20000000100 */
[----:B------:R-:W-:Y:S06]  /*2520*/  BRA `(.L_x_145) ;  /* 0x0000000000147947 */ /* 0x000fec0003800000 */
.L_x_150:
[----:B------:R-:W-:-:S04]  /*2530*/  FADD R5, -R5, R38 ;  /* 0x0000002605057221 */ /* 0x000fc80000000100 */
[----:B------:R-:W-:-:S04]  /*2540*/  FADD R3, R6, R5 ;  /* 0x0000000506037221 */ /* 0x000fc80000000000 */
[--C-:B------:R-:W-:Y:S01]  /*2550*/  FADD R0, -R6, R3.reuse ;  /* 0x0000000306007221 */ /* 0x100fe20000000100 */
[----:B------:R-:W-:-:S03]  /*2560*/  IMAD.MOV.U32 R6, RZ, RZ, R3 ;  /* 0x000000ffff067224 */ /* 0x000fc600078e0003 */
[----:B------:R-:W-:-:S07]  /*2570*/  FADD R5, -R5, R0 ;  /* 0x0000000005057221 */ /* 0x000fce0000000100 */
.L_x_145:
[----:B------:R-:W-:Y:S05]  /*2580*/  BSYNC.RECONVERGENT B2 ;  /* 0x0000000000027941 */ /* 0x000fea0003800200 */
.L_x_144:
[----:B------:R-:W-:Y:S01]  /*2590*/  ISETP.GE.AND P0, PT, R4, R23, PT ;  /* 0x000000170400720c */ /* 0x000fe20003f06270 */
[----:B------:R-:W-:-:S12]  /*25a0*/  BSSY.RECONVERGENT B2, `(.L_x_155) ;  /* 0x000004c000027945 */ /* 0x000fd80003800200 */
[----:B------:R-:W-:Y:S05]  /*25b0*/  @!P0 BRA `(.L_x_156) ;  /* 0x0000000400288947 */ /* 0x000fea0003800000 */
[----:B------:R-:W0:Y:S01]  /*25c0*/  LDC.64 R48, c[0x0][0x380] ;  /* 0x0000e000ff307b82 */ /* 0x000e220000000a00 */
[----:B------:R-:W-:-:S04]  /*25d0*/  IMAD.IADD R3, R4, 0x1, -R43 ;  /* 0x0000000104037824 */ /* 0x000fc800078e0a2b */
        /* <DEDUP_REMOVED lines=23> */
.L_x_160:
[----:B------:R-:W-:Y:S05]  /*2750*/  BSYNC.RECONVERGENT B4 ;  /* 0x0000000000047941 */ /* 0x000fea0003800200 */
.L_x_159:
[----:B------:R-:W-:-:S07]  /*2760*/  FFMA R38, R2, R3, -100 ;  /* 0xc2c8000002267423 */ /* 0x000fce0000000003 */
.L_x_158:
[----:B------:R-:W-:Y:S05]  /*2770*/  BSYNC.RECONVERGENT B3 ;  /* 0x0000000000037941 */ /* 0x000fea0003800200 */
.L_x_157:
[----:B------:R-:W-:-:S05]  /*2780*/  IMAD.IADD R3, R22, 0x1, R23 ;  /* 0x0000000116037824 */ /* 0x000fca00078e0217 */
        /* <DEDUP_REMOVED lines=30> */
.L_x_165:
[----:B------:R-:W-:Y:S05]  /*2970*/  BSYNC.RECONVERGENT B4 ;  /* 0x0000000000047941 */ /* 0x000fea0003800200 */
.L_x_164:
[----:B------:R-:W-:-:S07]  /*2980*/  FFMA R3, R40, R3, -100 ;  /* 0xc2c8000028037423 */ /* 0x000fce0000000003 */
.L_x_163:
[----:B------:R-:W-:Y:S05]  /*2990*/  BSYNC.RECONVERGENT B3 ;  /* 0x0000000000037941 */ /* 0x000fea0003800200 */
.L_x_162:
[----:B------:R-:W-:-:S04]  /*29a0*/  FADD R38, -R3, R38 ;  /* 0x0000002603267221 */ /* 0x000fc80000000100 */
[----:B------:R-:W-:-:S04]  /*29b0*/  FADD R7, -R7, R38 ;  /* 0x0000002607077221 */ /* 0x000fc80000000100 */
[----:B------:R-:W-:-:S04]  /*29c0*/  FADD R3, R8, R7 ;  /* 0x0000000708037221 */ /* 0x000fc80000000000 */
[--C-:B------:R-:W-:Y:S01]  /*29d0*/  FADD R0, -R8, R3.reuse ;  /* 0x0000000308007221 */ /* 0x100fe20000000100 */
[----:B------:R-:W-:-:S03]  /*29e0*/  IMAD.MOV.U32 R8, RZ, RZ, R3 ;  /* 0x000000ffff087224 */ /* 0x000fc600078e0003 */
[----:B------:R-:W-:Y:S01]  /*29f0*/  FADD R7, -R7, R0 ;  /* 0x0000000007077221 */ /* 0x000fe20000000100 */
[----:B------:R-:W-:Y:S06]  /*2a00*/  BRA `(.L_x_156) ;  /* 0x0000000000147947 */ /* 0x000fec0003800000 */
.L_x_161:
[----:B------:R-:W-:-:S04]  /*2a10*/  FADD R7, -R7, R38 ;  /* 0x0000002607077221 */ /* 0x000fc80000000100 */
[----:B------:R-:W-:-:S04]  /*2a20*/  FADD R3, R8, R7 ;  /* 0x0000000708037221 */ /* 0x000fc80000000000 */
[--C-:B------:R-:W-:Y:S01]  /*2a30*/  FADD R0, -R8, R3.reuse ;  /* 0x0000000308007221 */ /* 0x100fe20000000100 */
[----:B------:R-:W-:-:S03]  /*2a40*/  IMAD.MOV.U32 R8, RZ, RZ, R3 ;  /* 0x000000ffff087224 */ /* 0x000fc600078e0003 */
[----:B------:R-:W-:-:S07]  /*2a50*/  FADD R7, -R7, R0 ;  /* 0x0000000007077221 */ /* 0x000fce0000000100 */
.L_x_156:
[----:B------:R-:W-:Y:S05]  /*2a60*/  BSYNC.RECONVERGENT B2 ;  /* 0x0000000000027941 */ /* 0x000fea0003800200 */
.L_x_155:
[----:B------:R-:W-:Y:S01]  /*2a70*/  ISETP.GE.AND P0, PT, R4, R17, PT ;  /* 0x000000110400720c */ /* 0x000fe20003f06270 */
[----:B------:R-:W-:-:S12]  /*2a80*/  BSSY.RECONVERGENT B2, `(.L_x_166) ;  /* 0x000004c000027945 */ /* 0x000fd80003800200 */
[----:B------:R-:W-:Y:S05]  /*2a90*/  @!P0 BRA `(.L_x_167) ;  /* 0x0000000400288947 */ /* 0x000fea0003800000 */
[----:B------:R-:W0:Y:S01]  /*2aa0*/  LDC.64 R48, c[0x0][0x380] ;  /* 0x0000e000ff307b82 */ /* 0x000e220000000a00 */
[----:B------:R-:W-:-:S05]  /*2ab0*/  IADD3 R3, PT, PT, -R41, R4, RZ ;  /* 0x0000000429037210 */ /* 0x000fca0007ffe1ff */
        /* <DEDUP_REMOVED lines=23> */
.L_x_171:
[----:B------:R-:W-:Y:S05]  /*2c30*/  BSYNC.RECONVERGENT B4 ;  /* 0x0000000000047941 */ /* 0x000fea0003800200 */
.L_x_170:
[----:B------:R-:W-:-:S07]  /*2c40*/  FFMA R38, R2, R3, -100 ;  /* 0xc2c8000002267423 */ /* 0x000fce0000000003 */
.L_x_169:
[----:B------:R-:W-:Y:S05]  /*2c50*/  BSYNC.RECONVERGENT B3 ;  /* 0x0000000000037941 */ /* 0x000fea0003800200 */
.L_x_168:
[----:B------:R-:W-:-:S05]  /*2c60*/  IMAD.IADD R3, R20, 0x1, R17 ;  /* 0x0000000114037824 */ /* 0x000fca00078e0211 */
[----:B------:R-:W-:-:S13]  /*2c70*/  ISETP.GE.AND P0, PT, R4, R3, PT ;  /* 0x000000030400720c */ /* 0x000fda0003f06270 */
[----:B------:R-:W-:Y:S05]  /*2c80*/  @!P0 BRA `(.L_x_172) ;  /* 0x0000000000988947 */ /* 0x000fea0003800000 */
[----:B------:R-:W0:Y:S01]  /*2c90*/  LDC.64 R48, c[0x0][0x380] ;  /* 0x0000e000ff307b82 */ /* 0x000e220000000a00 */
[----:B------:R-:W-:Y:S02]  /*2ca0*/  IADD3 R51, PT, PT, R4, -R41, -R20 ;  /* 0x8000002904337210 */ /* 0x000fe40007ffe814 */
[----:B------:R-:W-:-:S03]  /*2cb0*/  IADD3 R3, PT, PT, -R20, R4, RZ ;  /* 0x0000000414037210 */ /* 0x000fc60007ffe1ff */
        /* <DEDUP_REMOVED lines=25> */
.L_x_176:
[----:B------:R-:W-:Y:S05]  /*2e50*/  BSYNC.RECONVERGENT B4 ;  /* 0x0000000000047941 */ /* 0x000fea0003800200 */
.L_x_175:
[----:B------:R-:W-:-:S07]  /*2e60*/  FFMA R3, R40, R3, -100 ;  /* 0xc2c8000028037423 */ /* 0x000fce0000000003 */
.L_x_174:
[----:B------:R-:W-:Y:S05]  /*2e70*/  BSYNC.RECONVERGENT B3 ;  /* 0x0000000000037941 */ /* 0x000fea0003800200 */
.L_x_173:
[----:B------:R-:W-:-:S04]  /*2e80*/  FADD R38, -R3, R38 ;  /* 0x0000002603267221 */ /* 0x000fc80000000100 */
[----:B------:R-:W-:-:S04]  /*2e90*/  FADD R9, -R9, R38 ;  /* 0x0000002609097221 */ /* 0x000fc80000000100 */
[----:B------:R-:W-:-:S04]  /*2ea0*/  FADD R3, R10, R9 ;  /* 0x000000090a037221 */ /* 0x000fc80000000000 */
[--C-:B------:R-:W-:Y:S01]  /*2eb0*/  FADD R0, -R10, R3.reuse ;  /* 0x000000030a007221 */ /* 0x100fe20000000100 */
[----:B------:R-:W-:-:S03]  /*2ec0*/  IMAD.MOV.U32 R10, RZ, RZ, R3 ;  /* 0x000000ffff0a7224 */ /* 0x000fc600078e0003 */
[----:B------:R-:W-:Y:S01]  /*2ed0*/  FADD R9, -R9, R0 ;  /* 0x0000000009097221 */ /* 0x000fe20000000100 */
[----:B------:R-:W-:Y:S06]  /*2ee0*/  BRA `(.L_x_167) ;  /* 0x0000000000147947 */ /* 0x000fec0003800000 */
.L_x_172:
[----:B------:R-:W-:-:S04]  /*2ef0*/  FADD R9, -R9, R38 ;  /* 0x0000002609097221 */ /* 0x000fc80000000100 */
[----:B------:R-:W-:-:S04]  /*2f00*/  FADD R3, R10, R9 ;  /* 0x000000090a037221 */ /* 0x000fc80000000000 */
[----:B------:R-:W-:Y:S01]  /*2f10*/  FADD R0, -R10, R3 ;  /* 0x000000030a007221 */ /* 0x000fe20000000100 */
[----:B------:R-:W-:-:S03]  /*2f20*/  MOV R10, R3 ;  /* 0x00000003000a7202 */ /* 0x000fc60000000f00 */
[----:B------:R-:W-:-:S07]  /*2f30*/  FADD R9, -R9, R0 ;  /* 0x0000000009097221 */ /* 0x000fce0000000100 */
.L_x_167:
[----:B------:R-:W-:Y:S05]  /*2f40*/  BSYNC.RECONVERGENT B2 ;  /* 0x0000000000027941 */ /* 0x000fea0003800200 */
.L_x_166:
        /* <DEDUP_REMOVED lines=28> */
.L_x_182:
[----:B------:R-:W-:Y:S05]  /*3110*/  BSYNC.RECONVERGENT B4 ;  /* 0x0000000000047941 */ /* 0x000fea0003800200 */
.L_x_181:
[----:B------:R-:W-:-:S07]  /*3120*/  FFMA R38, R2, R3, -100 ;  /* 0xc2c8000002267423 */ /* 0x000fce0000000003 */
.L_x_180:
[----:B------:R-:W-:Y:S05]  /*3130*/  BSYNC.RECONVERGENT B3 ;  /* 0x0000000000037941 */ /* 0x000fea0003800200 */
.L_x_179:
        /* <DEDUP_REMOVED lines=31> */
.L_x_187:
[----:B------:R-:W-:Y:S05]  /*3330*/  BSYNC.RECONVERGENT B4 ;  /* 0x0000000000047941 */ /* 0x000fea0003800200 */
.L_x_186:
[----:B------:R-:W-:-:S07]  /*3340*/  FFMA R51, R2, R3, -100 ;  /* 0xc2c8000002337423 */ /* 0x000fce0000000003 */
.L_x_185:
[----:B------:R-:W-:Y:S05]  /*3350*/  BSYNC.RECONVERGENT B3 ;  /* 0x0000000000037941 */ /* 0x000fea0003800200 */
.L_x_184:
[----:B------:R-:W-:-:S04]  /*3360*/  FADD R38, -R51, R38 ;  /* 0x0000002633267221 */ /* 0x000fc80000000100 */
[----:B------:R-:W-:-:S04]  /*3370*/  FADD R11, -R11, R38 ;  /* 0x000000260b0b7221 */ /* 0x000fc80000000100 */
[----:B------:R-:W-:-:S04]  /*3380*/  FADD R3, R12, R11 ;  /* 0x0000000b0c037221 */ /* 0x000fc80000000000 */
[----:B------:R-:W-:Y:S01]  /*3390*/  FADD R0, -R12, R3 ;  /* 0x000000030c007221 */ /* 0x000fe20000000100 */
[----:B------:R-:W-:-:S03]  /*33a0*/  MOV R12, R3 ;  /* 0x00000003000c7202 */ /* 0x000fc60000000f00 */
[----:B------:R-:W-:Y:S01]  /*33b0*/  FADD R11, -R11, R0 ;  /* 0x000000000b0b7221 */ /* 0x000fe20000000100 */
[----:B------:R-:W-:Y:S06]  /*33c0*/  BRA `(.L_x_178) ;  /* 0x0000000000147947 */ /* 0x000fec0003800000 */
.L_x_183:
[----:B------:R-:W-:-:S04]  /*33d0*/  FADD R11, -R11, R38 ;  /* 0x000000260b0b7221 */ /* 0x000fc80000000100 */
[----:B------:R-:W-:-:S04]  /*33e0*/  FADD R3, R12, R11 ;  /* 0x0000000b0c037221 */ /* 0x000fc80000000000 */
[--C-:B------:R-:W-:Y:S01]  /*33f0*/  FADD R0, -R12, R3.reuse ;  /* 0x000000030c007221 */ /* 0x100fe20000000100 */
[----:B------:R-:W-:-:S03]  /*3400*/  IMAD.MOV.U32 R12, RZ, RZ, R3 ;  /* 0x000000ffff0c7224 */ /* 0x000fc600078e0003 */
[----:B------:R-:W-:-:S07]  /*3410*/  FADD R11, -R11, R0 ;  /* 0x000000000b0b7221 */ /* 0x000fce0000000100 */
.L_x_178:
[----:B------:R-:W-:Y:S05]  /*3420*/  BSYNC.RECONVERGENT B2 ;  /* 0x0000000000027941 */ /* 0x000fea0003800200 */
.L_x_177:
[----:B------:R-:W-:Y:S01]  /*3430*/  ISETP.GE.AND P0, PT, R4, R15, PT ;  /* 0x0000000f0400720c */ /* 0x000fe20003f06270 */
[----:B------:R-:W-:-:S12]  /*3440*/  BSSY.RECONVERGENT B0, `(.L_x_188) ;  /* 0x000001b000007945 */ /* 0x000fd80003800200 */
[----:B------:R-:W-:Y:S05]  /*3450*/  @!P0 BRA `(.L_x_189) ;  /* 0x0000000000648947 */ /* 0x000fea0003800000 */
[----:B-----5:R-:W-:Y:S02]  /*3460*/  IMAD.IADD R2, R4, 0x1, -R16 ;  /* 0x0000000104027824 */ /* 0x020fe400078e0a10 */
[----:B------:R-:W-:Y:S01]  /*3470*/  FMUL R3, R6, R37 ;  /* 0x0000002506037220 */ /* 0x000fe20000400000 */
[----:B------:R-:W-:Y:S02]  /*3480*/  IMAD.WIDE R48, R4, 0x4, R32 ;  /* 0x0000000404307825 */ /* 0x000fe400078e0220 */
[----:B------:R-:W-:Y:S02]  /*3490*/  ISETP.GE.AND P0, PT, R2, R15, PT ;  /* 0x0000000f0200720c */ /* 0x000fe40003f06270 */
[----:B------:R-:W-:Y:S02]  /*34a0*/  FFMA R3, R8, R31, R3 ;  /* 0x0000001f08037223 */ /* 0x000fe40000000003 */
[----:B------:R-:W-:Y:S02]  /*34b0*/  ISETP.LT.OR P0, PT, R16, 0x1, !P0 ;  /* 0x000000011000780c */ /* 0x000fe40004701670 */
[----:B------:R-:W-:-:S04]  /*34c0*/  FFMA R3, R10, R29, R3 ;  /* 0x0000001d0a037223 */ /* 0x000fc80000000003 */
[----:B------:R-:W-:-:S05]  /*34d0*/  FFMA R0, R12, R27, R3 ;  /* 0x0000001b0c007223 */ /* 0x000fca0000000003 */
[----:B------:R0:W-:Y:S02]  /*34e0*/  STG.E desc[UR4][R48.64], R0 ;  /* 0x0000000030007986 */ /* 0x0001e4000c101904 */
[----:B------:R-:W-:-:S06]  /*34f0*/  @!P0 IMAD.WIDE R2, R2, 0x4, R32 ;  /* 0x0000000402028825 */ /* 0x000fcc00078e0220 */
[----:B------:R-:W2:Y:S01]  /*3500*/  @!P0 LDG.E R2, desc[UR4][R2.64] ;  /* 0x0000000402028981 */ /* 0x000ea2000c1e1900 */
[----:B------:R-:W-:Y:S01]  /*3510*/  FADD R13, -R13, R0 ;  /* 0x000000000d0d7221 */ /* 0x000fe20000000100 */
[----:B------:R-:W-:-:S03]  /*3520*/  IADD3 R51, PT, PT, R16, -0x1, R15 ;  /* 0xffffffff10337810 */ /* 0x000fc60007ffe00f */
[----:B------:R-:W-:Y:S01]  /*3530*/  FADD R53, R14, R13 ;  /* 0x0000000d0e357221 */ /* 0x000fe20000000000 */
[----:B------:R-:W-:-:S03]  /*3540*/  ISETP.GE.AND P1, PT, R4, R51, PT ;  /* 0x000000330400720c */ /* 0x000fc60003f26270 */
[----:B------:R-:W-:-:S04]  /*3550*/  FADD R14, -R14, R53 ;  /* 0x000000350e0e7221 */ /* 0x000fc80000000100 */
[----:B------:R-:W-:Y:S01]  /*3560*/  FADD R13, -R13, R14 ;  /* 0x0000000e0d0d7221 */ /* 0x000fe20000000100 */
[----:B------:R-:W-:-:S05]  /*3570*/  MOV R14, R53 ;  /* 0x00000035000e7202 */ /* 0x000fca0000000f00 */
[----:B0-----:R-:W-:-:S04]  /*3580*/  @P1 IMAD.WIDE R48, R4, 0x4, R34 ;  /* 0x0000000404301825 */ /* 0x001fc800078e0222 */
[----:B--2---:R-:W-:-:S04]  /*3590*/  @!P0 FADD R28, -R13, -R2 ;  /* 0x800000020d1c8221 */ /* 0x004fc80000000100 */
[----:B------:R-:W-:-:S04]  /*35a0*/  @!P0 FADD R14, R53, R28 ;  /* 0x0000001c350e8221 */ /* 0x000fc80000000000 */
[----:B------:R-:W-:Y:S01]  /*35b0*/  @P1 FMUL R51, R14, R25 ;  /* 0x000000190e331220 */ /* 0x000fe20000400000 */
[----:B------:R-:W-:-:S04]  /*35c0*/  @!P0 FADD R3, -R53, R14 ;  /* 0x0000000e35038221 */ /* 0x000fc80000000100 */
[----:B------:R0:W-:Y:S01]  /*35d0*/  @P1 STG.E desc[UR4][R48.64], R51 ;  /* 0x0000003330001986 */ /* 0x0001e2000c101904 */
[----:B------:R-:W-:-:S07]  /*35e0*/  @!P0 FADD R13, -R28, R3 ;  /* 0x000000031c0d8221 */ /* 0x000fce0000000100 */
.L_x_189:
[----:B------:R-:W-:Y:S05]  /*35f0*/  BSYNC.RECONVERGENT B0 ;  /* 0x0000000000007941 */ /* 0x000fea0003800200 */
.L_x_188:
[----:B------:R-:W1:Y:S01]  /*3600*/  LDCU UR6, c[0x0][0x3d0] ;  /* 0x00007a00ff0677ac */ /* 0x000e620008000800 */
[----:B------:R-:W-:-:S05]  /*3610*/  VIADD R4, R4, 0x1 ;  /* 0x0000000104047836 */ /* 0x000fca0000000000 */
[----:B-1----:R-:W-:-:S13]  /*3620*/  ISETP.NE.AND P0, PT, R4, UR6, PT ;  /* 0x0000000604007c0c */ /* 0x002fda000bf05270 */
[----:B------:R-:W-:Y:S05]  /*3630*/  @P0 BRA `(.L_x_190) ;  /* 0xffffffe800940947 */ /* 0x000fea000383ffff */
[----:B------:R-:W1:Y:S01]  /*3640*/  LDCU UR6, c[0x0][0x3d4] ;  /* 0x00007a80ff0677ac */ /* 0x000e620008000800 */
[----:B------:R-:W-:-:S05]  /*3650*/  IMAD.IADD R26, R47, 0x1, R26 ;  /* 0x000000012f1a7824 */ /* 0x000fca00078e021a */
[----:B-1----:R-:W-:-:S13]  /*3660*/  ISETP.GE.AND P0, PT, R26, UR6, PT ;  /* 0x000000061a007c0c */ /* 0x002fda000bf06270 */
[----:B------:R-:W-:Y:S05]  /*3670*/  @!P0 BRA `(.L_x_92) ;  /* 0xffffffd400888947 */ /* 0x000fea000383ffff */
[----:B------:R-:W-:Y:S05]  /*3680*/  EXIT ;  /* 0x000000000000794d */ /* 0x000fea0003800000 */
        .weak           $__internal_2_$__cuda_sm20_rcp_rn_f32_slowpath
        .type           $__internal_2_$__cuda_sm20_rcp_rn_f32_slowpath,@function
        .size           $__internal_2_$__cuda_sm20_rcp_rn_f32_slowpath,($__internal_3_$__cuda_sm3x_div_rn_noftz_f32_slowpath - $__internal_2_$__cuda_sm20_rcp_rn_f32_slowpath)
$__internal_2_$__cuda_sm20_rcp_rn_f32_slowpath:
[----:B------:R-:W-:Y:S01]  /*3690*/  SHF.L.U32 R0, R2, 0x1, RZ ;  /* 0x0000000102007819 */ /* 0x000fe200000006ff */
[----:B------:R-:W-:Y:S03]  /*36a0*/  BSSY.RECONVERGENT B2, `(.L_x_191) ;  /* 0x0000030000027945 */ /* 0x000fe60003800200 */
[----:B------:R-:W-:-:S04]  /*36b0*/  SHF.R.U32.HI R8, RZ, 0x18, R0 ;  /* 0x00000018ff087819 */ /* 0x000fc80000011600 */
[----:B------:R-:W-:-:S13]  /*36c0*/  ISETP.NE.U32.AND P0, PT, R8, RZ, PT ;  /* 0x000000ff0800720c */ /* 0x000fda0003f05070 */
[----:B------:R-:W-:Y:S05]  /*36d0*/  @P0 BRA `(.L_x_192) ;  /* 0x0000000000280947 */ /* 0x000fea0003800000 */
[----:B------:R-:W-:-:S05]  /*36e0*/  IMAD.SHL.U32 R0, R2, 0x2, RZ ;  /* 0x0000000202007824 */ /* 0x000fca00078e00ff */
[----:B------:R-:W-:-:S13]  /*36f0*/  ISETP.NE.AND P0, PT, R0, RZ, PT ;  /* 0x000000ff0000720c */ /* 0x000fda0003f05270 */
[----:B------:R-:W-:Y:S01]  /*3700*/  @P0 FFMA R4, R2, 1.84467440737095516160e+19, RZ ;  /* 0x5f80000002040823 */ /* 0x000fe200000000ff */
[----:B------:R-:W-:Y:S08]  /*3710*/  @!P0 MUFU.RCP R3, R2 ;  /* 0x0000000200038308 */ /* 0x000ff00000001000 */
[----:B------:R-:W0:Y:S02]  /*3720*/  @P0 MUFU.RCP R5, R4 ;  /* 0x0000000400050308 */ /* 0x000e240000001000 */
[----:B0-----:R-:W-:-:S04]  /*3730*/  @P0 FFMA R0, R4, R5, -1 ;  /* 0xbf80000004000423 */ /* 0x001fc80000000005 */
[----:B------:R-:W-:-:S04]  /*3740*/  @P0 FADD.FTZ R0, -R0, -RZ ;  /* 0x800000ff00000221 */ /* 0x000fc80000010100 */
[----:B------:R-:W-:-:S04]  /*3750*/  @P0 FFMA R0, R5, R0, R5 ;  /* 0x0000000005000223 */ /* 0x000fc80000000005 */
[----:B------:R-:W-:Y:S01]  /*3760*/  @P0 FFMA R3, R0, 1.84467440737095516160e+19, RZ ;  /* 0x5f80000000030823 */ /* 0x000fe200000000ff */
[----:B------:R-:W-:Y:S06]  /*3770*/  BRA `(.L_x_193) ;  /* 0x0000000000887947 */ /* 0x000fec0003800000 */
.L_x_192:
[----:B------:R-:W-:-:S05]  /*3780*/  VIADD R9, R8, 0xffffff03 ;  /* 0xffffff0308097836 */ /* 0x000fca0000000000 */
        /* <DEDUP_REMOVED lines=23> */
[----:B------:R-:W-:-:S05]  /*3900*/  SEL R0, RZ, 0x1, !P0 ;  /* 0x00000001ff007807 */ /* 0x000fca0004000000 */
[----:B------:R-:W-:-:S05]  /*3910*/  IMAD.MOV R0, RZ, RZ, -R0 ;  /* 0x000000ffff007224 */ /* 0x000fca00078e0a00 */
[----:B------:R-:W-:Y:S02]  /*3920*/  ISETP.GE.AND P0, PT, R0, RZ, PT ;  /* 0x000000ff0000720c */ /* 0x000fe40003f06270 */
[----:B------:R-:W-:-:S04]  /*3930*/  IADD3 R0, PT, PT, R8, -0xfc, RZ ;  /* 0xffffff0408007810 */ /* 0x000fc80007ffe0ff */
[----:B------:R-:W-:-:S07]  /*3940*/  SHF.R.U32.HI R3, RZ, R0, R3 ;  /* 0x00000000ff037219 */ /* 0x000fce0000011603 */
[----:B------:R-:W-:-:S04]  /*3950*/  @!P0 VIADD R3, R3, 0x1 ;  /* 0x0000000103038836 */ /* 0x000fc80000000000 */
[----:B------:R-:W-:-:S05]  /*3960*/  @!P1 IMAD.SHL.U32 R3, R3, 0x2, RZ ;  /* 0x0000000203039824 */ /* 0x000fca00078e00ff */
[----:B------:R-:W-:Y:S01]  /*3970*/  LOP3.LUT R3, R3, 0x80000000, R2, 0xf8, !PT ;  /* 0x8000000003037812 */ /* 0x000fe200078ef802 */
[----:B------:R-:W-:Y:S06]  /*3980*/  BRA `(.L_x_193) ;  /* 0x0000000000047947 */ /* 0x000fec0003800000 */
.L_x_194:
[----:B------:R0:W1:Y:S02]  /*3990*/  MUFU.RCP R3, R2 ;  /* 0x0000000200037308 */ /* 0x0000640000001000 */
.L_x_193:
[----:B------:R-:W-:Y:S05]  /*39a0*/  BSYNC.RECONVERGENT B2 ;  /* 0x0000000000027941 */ /* 0x000fea0003800200 */
.L_x_191:
[----:B-1----:R-:W-:Y:S01]  /*39b0*/  MOV R25, R3 ;  /* 0x0000000300197202 */ /* 0x002fe20000000f00 */
[----:B0-----:R-:W-:Y:S02]  /*39c0*/  IMAD.MOV.U32 R2, RZ, RZ, R7 ;  /* 0x000000ffff027224 */ /* 0x001fe400078e0007 */
[----:B------:R-:W-:-:S04]  /*39d0*/  IMAD.MOV.U32 R3, RZ, RZ, 0x0 ;  /* 0x00000000ff037424 */ /* 0x000fc800078e00ff */
[----:B------:R-:W-:Y:S05]  /*39e0*/  RET.REL.NODEC R2 `(kst_batch_f32) ;  /* 0xffffffc402847950 */ /* 0x000fea0003c3ffff */
        .weak           $__internal_3_$__cuda_sm3x_div_rn_noftz_f32_slowpath
        .type           $__internal_3_$__cuda_sm3x_div_rn_noftz_f32_slowpath,@function
        .size           $__internal_3_$__cuda_sm3x_div_rn_noftz_f32_slowpath,(.L_x_210 - $__internal_3_$__cuda_sm3x_div_rn_noftz_f32_slowpath)
$__internal_3_$__cuda_sm3x_div_rn_noftz_f32_slowpath:
[----:B------:R-:W-:Y:S01]  /*39f0*/  SHF.R.U32.HI R30, RZ, 0x17, R0 ;  /* 0x00000017ff1e7819 */ /* 0x000fe20000011600 */
[----:B------:R-:W-:Y:S01]  /*3a00*/  BSSY.RECONVERGENT B0, `(.L_x_195) ;  /* 0x0000063000007945 */ /* 0x000fe20003800200 */
[----:B------:R-:W-:Y:S02]  /*3a10*/  SHF.R.U32.HI R42, RZ, 0x17, R3 ;  /* 0x00000017ff2a7819 */ /* 0x000fe40000011603 */
[----:B------:R-:W-:Y:S02]  /*3a20*/  LOP3.LUT R30, R30, 0xff, RZ, 0xc0, !PT ;  /* 0x000000ff1e1e7812 */ /* 0x000fe400078ec0ff */
[----:B------:R-:W-:Y:S02]  /*3a30*/  LOP3.LUT R42, R42, 0xff, RZ, 0xc0, !PT ;  /* 0x000000ff2a2a7812 */ /* 0x000fe400078ec0ff */
[----:B------:R-:W-:-:S03]  /*3a40*/  IADD3 R44, PT, PT, R30, -0x1, RZ ;  /* 0xffffffff1e2c7810 */ /* 0x000fc60007ffe0ff */
[----:B------:R-:W-:Y:S01]  /*3a50*/  VIADD R36, R42, 0xffffffff ;  /* 0xffffffff2a247836 */ /* 0x000fe20000000000 */
        /* <DEDUP_REMOVED lines=20> */
[----:B------:R-:W-:Y:S02]  /*3ba0*/  IADD3 R36, PT, PT, R42, -0x1, RZ ;  /* 0xffffffff2a247810 */ /* 0x000fe40007ffe0ff */
[----:B------:R-:W-:Y:S02]  /*3bb0*/  ISETP.GE.AND P1, PT, R44, RZ, PT ;  /* 0x000000ff2c00720c */ /* 0x000fe40003f26270 */
[----:B------:R-:W-:-:S11]  /*3bc0*/  ISETP.GE.AND P0, PT, R36, RZ, PT ;  /* 0x000000ff2400720c */ /* 0x000fd60003f06270 */
[----:B------:R-:W-:Y:S02]  /*3bd0*/  @!P1 FFMA R0, R0, 1.84467440737095516160e+19, RZ ;  /* 0x5f80000000009823 */ /* 0x000fe400000000ff */
[----:B------:R-:W-:Y:S02]  /*3be0*/  @P0 IMAD.MOV.U32 R36, RZ, RZ, RZ ;  /* 0x000000ffff240224 */ /* 0x000fe400078e00ff */
[----:B------:R-:W-:Y:S01]  /*3bf0*/  @!P0 FFMA R3, R3, 1.84467440737095516160e+19, RZ ;  /* 0x5f80000003038823 */ /* 0x000fe200000000ff */
[----:B------:R-:W-:-:S05]  /*3c00*/  @!P0 IMAD.MOV.U32 R36, RZ, RZ, -0x40 ;  /* 0xffffffc0ff248424 */ /* 0x000fca00078e00ff */
[----:B------:R-:W-:-:S07]  /*3c10*/  @!P1 IADD3 R36, PT, PT, R36, 0x40, RZ ;  /* 0x0000004024249810 */ /* 0x000fce0007ffe0ff */
.L_x_196:
[----:B------:R-:W-:Y:S01]  /*3c20*/  LEA R49, R30, 0xc0800000, 0x17 ;  /* 0xc08000001e317811 */ /* 0x000fe200078eb8ff */
[----:B------:R-:W-:Y:S01]  /*3c30*/  BSSY.RECONVERGENT B1, `(.L_x_201) ;  /* 0x0000036000017945 */ /* 0x000fe20003800200 */
[----:B------:R-:W-:-:S03]  /*3c40*/  IADD3 R42, PT, PT, R42, -0x7f, RZ ;  /* 0xffffff812a2a7810 */ /* 0x000fc60007ffe0ff */
[----:B------:R-:W-:Y:S01]  /*3c50*/  IMAD.IADD R46, R0, 0x1, -R49 ;  /* 0x00000001002e7824 */ /* 0x000fe200078e0a31 */
[C---:B------:R-:W-:Y:S01]  /*3c60*/  IADD3 R53, PT, PT, R42.reuse, 0x7f, -R30 ;  /* 0x0000007f2a357810 */ /* 0x040fe20007ffe81e */
[----:B------:R-:W-:Y:S02]  /*3c70*/  IMAD R0, R42, -0x800000, R3 ;  /* 0xff8000002a007824 */ /* 0x000fe400078e0203 */
[----:B------:R-:W0:Y:S01]  /*3c80*/  MUFU.RCP R44, R46 ;  /* 0x0000002e002c7308 */ /* 0x000e220000001000 */
[----:B------:R-:W-:Y:S01]  /*3c90*/  FADD.FTZ R49, -R46, -RZ ;  /* 0x800000ff2e317221 */ /* 0x000fe20000010100 */
[----:B------:R-:W-:-:S03]  /*3ca0*/  IMAD.IADD R53, R53, 0x1, R36 ;  /* 0x0000000135357824 */ /* 0x000fc600078e0224 */
        /* <DEDUP_REMOVED lines=9> */
[----:B------:R-:W-:-:S05]  /*3d40*/  IADD3 R3, PT, PT, R30, R53, RZ ;  /* 0x000000351e037210 */ /* 0x000fca0007ffe0ff */
[----:B------:R-:W-:-:S05]  /*3d50*/  VIADD R30, R3, 0xffffffff ;  /* 0xffffffff031e7836 */ /* 0x000fca0000000000 */
        /* <DEDUP_REMOVED lines=12> */
[C---:B------:R-:W-:Y:S02]  /*3e20*/  IADD3 R51, PT, PT, R3.reuse, 0x20, RZ ;  /* 0x0000002003337810 */ /* 0x040fe40007ffe0ff */
[----:B------:R-:W-:Y:S02]  /*3e30*/  LOP3.LUT R30, R30, 0x7fffff, RZ, 0xc0, !PT ;  /* 0x007fffff1e1e7812 */ /* 0x000fe400078ec0ff */
[C---:B------:R-:W-:Y:S02]  /*3e40*/  ISETP.NE.AND P2, PT, R3.reuse, RZ, PT ;  /* 0x000000ff0300720c */ /* 0x040fe40003f45270 */
        /* <DEDUP_REMOVED lines=16> */
.L_x_203:
[----:B------:R-:W-:-:S04]  /*3f50*/  LOP3.LUT R0, R0, 0x80000000, RZ, 0xc0, !PT ;  /* 0x8000000000007812 */ /* 0x000fc800078ec0ff */
[----:B------:R-:W-:Y:S01]  /*3f60*/  LOP3.LUT R0, R0, 0x7f800000, RZ, 0xfc, !PT ;  /* 0x7f80000000007812 */ /* 0x000fe200078efcff */
[----:B------:R-:W-:Y:S06]  /*3f70*/  BRA `(.L_x_204) ;  /* 0x0000000000047947 */ /* 0x000fec0003800000 */
.L_x_202:
[----:B------:R-:W-:-:S07]  /*3f80*/  IMAD R0, R53, 0x800000, R0 ;  /* 0x0080000035007824 */ /* 0x000fce00078e0200 */
.L_x_204:
[----:B------:R-:W-:Y:S05]  /*3f90*/  BSYNC.RECONVERGENT B1 ;  /* 0x0000000000017941 */ /* 0x000fea0003800200 */
.L_x_201:
[----:B------:R-:W-:Y:S05]  /*3fa0*/  BRA `(.L_x_205) ;  /* 0x0000000000207947 */ /* 0x000fea0003800000 */
.L_x_200:
[----:B------:R-:W-:-:S04]  /*3fb0*/  LOP3.LUT R0, R0, 0x80000000, R3, 0x48, !PT ;  /* 0x8000000000007812 */ /* 0x000fc800078e4803 */
[----:B------:R-:W-:Y:S01]  /*3fc0*/  LOP3.LUT R0, R0, 0x7f800000, RZ, 0xfc, !PT ;  /* 0x7f80000000007812 */ /* 0x000fe200078efcff */
[----:B------:R-:W-:Y:S06]  /*3fd0*/  BRA `(.L_x_205) ;  /* 0x0000000000147947 */ /* 0x000fec0003800000 */
.L_x_199:
[----:B------:R-:W-:Y:S01]  /*3fe0*/  LOP3.LUT R0, R0, 0x80000000, R3, 0x48, !PT ;  /* 0x8000000000007812 */ /* 0x000fe200078e4803 */
[----:B------:R-:W-:Y:S06]  /*3ff0*/  BRA `(.L_x_205) ;  /* 0x00000000000c7947 */ /* 0x000fec0003800000 */
.L_x_198:
[----:B------:R-:W0:Y:S01]  /*4000*/  MUFU.RSQ R0, -QNAN ;  /* 0xffc0000000007908 */ /* 0x000e220000001400 */
[----:B------:R-:W-:Y:S05]  /*4010*/  BRA `(.L_x_205) ;  /* 0x0000000000047947 */ /* 0x000fea0003800000 */
.L_x_197:
[----:B------:R-:W-:-:S07]  /*4020*/  FADD.FTZ R0, R3, R0 ;  /* 0x0000000003007221 */ /* 0x000fce0000010000 */
.L_x_205:
[----:B------:R-:W-:Y:S05]  /*4030*/  BSYNC.RECONVERGENT B0 ;  /* 0x0000000000007941 */ /* 0x000fea0003800200 */
.L_x_195:
[----:B------:R-:W-:Y:S02]  /*4040*/  HFMA2 R49, -RZ, RZ, 0, 0 ;  /* 0x00000000ff317431 */ /* 0x000fe400000001ff */
[----:B------:R-:W-:Y:S01]  /*4050*/  IMAD.MOV.U32 R48, RZ, RZ, R28 ;  /* 0x000000ffff307224 */ /* 0x000fe200078e001c */
[----:B0-----:R-:W-:-:S03]  /*4060*/  MOV R3, R0 ;  /* 0x0000000000037202 */ /* 0x001fc60000000f00 */
[----:B------:R-:W-:Y:S05]  /*4070*/  RET.REL.NODEC R48 `(kst_batch_f32) ;  /* 0xffffffbc30e07950 */ /* 0x000fea0003c3ffff */
.L_x_206:
        /* <DEDUP_REMOVED lines=16> */
.L_x_210:


//--------------------- .nv.shared.reserved.0     --------------------------
	.section	.nv.shared.reserved.0,"aw",@nobits
	.weak		__nv_reservedSMEM_offset_0_alias
	.size		__nv_reservedSMEM_offset_0_alias, 0, 64
	.other		__nv_reservedSMEM_offset_0_alias,@"STO_CUDA_RESERVED_SHARED STV_DEFAULT"
__nv_reservedSMEM_offset_0_alias:
	.zero		0
	.zero		64


//--------------------- .nv.constant0.kst_many_series_one_param_f32 --------------------------
	.section	.nv.constant0.kst_many_series_one_param_f32,"a",@progbits
	.sectionflags	@""
	.align	4
.nv.constant0.kst_many_series_one_param_f32:
	.zero		976


//--------------------- .nv.constant0.kst_batch_f32 --------------------------
	.section	.nv.constant0.kst_batch_f32,"a",@progbits
	.sectionflags	@""
	.align	4
.nv.constant0.kst_batch_f32:
	.zero		1008


//--------------------- SYMBOLS --------------------------

	.type		.nv.reservedSmem.offset0,@object
	.size		.nv.reservedSmem.offset0,0x4
